	.target	sm_90a

	.elftype	@"ET_EXEC"


//--------------------- .note.nv.tkinfo           --------------------------
	.section	.note.nv.tkinfo,"",@"SHT_NOTE"
	.sectionflags	@"SHF_NOTE_NV_TKINFO"
	.tkinfo
        /*0018*/ 	.word	0x00000002
        /*0030*/ 	.string	""
        /*0030*/ 	.string	"ptxas"
        /*0030*/ 	.string	"Cuda compilation tools, release 13.0, V13.0.88"
        /*0030*/ 	.string	"Build cuda_13.0.r13.0/compiler.36424714_0"
        /*0030*/ 	.string	"-arch sm_90a -m 64 "



//--------------------- .note.nv.cuinfo           --------------------------
	.section	.note.nv.cuinfo,"",@"SHT_NOTE"
	.sectionflags	@"SHF_NOTE_NV_CUINFO"
        /*0018*/ 	.short	0x0002
        /*001a*/ 	.short	0x005a
        /*001c*/ 	.short	0x0082
	.zero		2


//--------------------- .nv.info                  --------------------------
	.section	.nv.info,"",@"SHT_CUDA_INFO"
	.align	4


	//----- nvinfo : EIATTR_REGCOUNT
	.align		4
        /*0000*/ 	.byte	0x04, 0x2f
        /*0002*/ 	.short	(.L_12 - .L_11)
	.align		4
.L_11:
        /*0004*/ 	.word	index@(_ZN7cutlass13device_kernelINS_4gemm6kernel13GemmUniversalIN4cute5tupleIJiiiiEEENS1_10collective13CollectiveMmaINS1_37MainloopSm90TmaGmmaWarpSpecializedFP8ILi75ENS5_IJNS4_1CILi1EEESB_SB_EEENS1_32KernelTmaWarpSpecializedPingpongEEENS5_IJNSA_ILi64EEENSA_ILi32EEESG_EEENS_12float_e4m3_tENS5_IJlSB_lEEESI_SJ_NS4_8TiledMMAINS4_8MMA_AtomIJNS4_4SM904GMMA30MMA_64x32x32_F32E4M3E4M3_SS_TNILNSN_7ScaleInE1ELSP_1EEEEEENS4_6LayoutISC_NS5_IJNSA_ILi0EEEST_ST_EEEEENS5_IJNS4_10UnderscoreESW_SW_EEEEENS4_13SM90_TMA_LOADENS4_14ComposedLayoutINS4_7SwizzleILi1ELi4ELi3EEENS4_18smem_ptr_flag_bitsILi8EEENSS_INS5_IJNSA_ILi8EEESG_EEENS5_IJSG_SB_EEEEEEEvNS4_8identityESZ_S19_vS1A_EENS_8epilogue10collective6detail29Sm90TmaWarpSpecializedAdapterINS1D_15DefaultEpilogueISI_SJ_SJ_NS1C_6thread17LinearCombinationISI_Li1EffLNS1H_9ScaleType4KindE0ELNS_15FloatRoundStyleE2ESI_EENS1_15EpilogueDefaultEEEEEvvEEEEvNT_6ParamsE)
        /*0008*/ 	.word	0x000000a8


	//----- nvinfo : EIATTR_FRAME_SIZE
	.align		4
.L_12:
        /*000c*/ 	.byte	0x04, 0x11
        /*000e*/ 	.short	(.L_14 - .L_13)
	.align		4
.L_13:
        /*0010*/ 	.word	index@(_ZN7cutlass13device_kernelINS_4gemm6kernel13GemmUniversalIN4cute5tupleIJiiiiEEENS1_10collective13CollectiveMmaINS1_37MainloopSm90TmaGmmaWarpSpecializedFP8ILi75ENS5_IJNS4_1CILi1EEESB_SB_EEENS1_32KernelTmaWarpSpecializedPingpongEEENS5_IJNSA_ILi64EEENSA_ILi32EEESG_EEENS_12float_e4m3_tENS5_IJlSB_lEEESI_SJ_NS4_8TiledMMAINS4_8MMA_AtomIJNS4_4SM904GMMA30MMA_64x32x32_F32E4M3E4M3_SS_TNILNSN_7ScaleInE1ELSP_1EEEEEENS4_6LayoutISC_NS5_IJNSA_ILi0EEEST_ST_EEEEENS5_IJNS4_10UnderscoreESW_SW_EEEEENS4_13SM90_TMA_LOADENS4_14ComposedLayoutINS4_7SwizzleILi1ELi4ELi3EEENS4_18smem_ptr_flag_bitsILi8EEENSS_INS5_IJNSA_ILi8EEESG_EEENS5_IJSG_SB_EEEEEEEvNS4_8identityESZ_S19_vS1A_EENS_8epilogue10collective6detail29Sm90TmaWarpSpecializedAdapterINS1D_15DefaultEpilogueISI_SJ_SJ_NS1C_6thread17LinearCombinationISI_Li1EffLNS1H_9ScaleType4KindE0ELNS_15FloatRoundStyleE2ESI_EENS1_15EpilogueDefaultEEEEEvvEEEEvNT_6ParamsE)
        /*0014*/ 	.word	0x00000000


	//----- nvinfo : EIATTR_MIN_STACK_SIZE
	.align		4
.L_14:
        /*0018*/ 	.byte	0x04, 0x12
        /*001a*/ 	.short	(.L_16 - .L_15)
	.align		4
.L_15:
        /*001c*/ 	.word	index@(_ZN7cutlass13device_kernelINS_4gemm6kernel13GemmUniversalIN4cute5tupleIJiiiiEEENS1_10collective13CollectiveMmaINS1_37MainloopSm90TmaGmmaWarpSpecializedFP8ILi75ENS5_IJNS4_1CILi1EEESB_SB_EEENS1_32KernelTmaWarpSpecializedPingpongEEENS5_IJNSA_ILi64EEENSA_ILi32EEESG_EEENS_12float_e4m3_tENS5_IJlSB_lEEESI_SJ_NS4_8TiledMMAINS4_8MMA_AtomIJNS4_4SM904GMMA30MMA_64x32x32_F32E4M3E4M3_SS_TNILNSN_7ScaleInE1ELSP_1EEEEEENS4_6LayoutISC_NS5_IJNSA_ILi0EEEST_ST_EEEEENS5_IJNS4_10UnderscoreESW_SW_EEEEENS4_13SM90_TMA_LOADENS4_14ComposedLayoutINS4_7SwizzleILi1ELi4ELi3EEENS4_18smem_ptr_flag_bitsILi8EEENSS_INS5_IJNSA_ILi8EEESG_EEENS5_IJSG_SB_EEEEEEEvNS4_8identityESZ_S19_vS1A_EENS_8epilogue10collective6detail29Sm90TmaWarpSpecializedAdapterINS1D_15DefaultEpilogueISI_SJ_SJ_NS1C_6thread17LinearCombinationISI_Li1EffLNS1H_9ScaleType4KindE0ELNS_15FloatRoundStyleE2ESI_EENS1_15EpilogueDefaultEEEEEvvEEEEvNT_6ParamsE)
        /*0020*/ 	.word	0x00000000
.L_16:


//--------------------- .nv.compat                --------------------------
	.section	.nv.compat,"",@"SHT_CUDA_COMPAT_INFO"
	.align	4
        /*0000*/ 	.byte	0x02, 0x09, 0x01, 0x00, 0x02, 0x02, 0x04, 0x00, 0x02, 0x05, 0x05, 0x00, 0x03, 0x07, 0x01, 0x01
        /*0010*/ 	.byte	0x02, 0x03, 0x01, 0x00, 0x02, 0x06, 0x01, 0x00, 0x04, 0x0b, 0x08, 0x00, 0x00, 0x00, 0x00, 0x00
        /*0020*/ 	.byte	0x00, 0x00, 0x00, 0x00


//--------------------- .nv.info._ZN7cutlass13device_kernelINS_4gemm6kernel13GemmUniversalIN4cute5tupleIJiiiiEEENS1_10collective13CollectiveMmaINS1_37MainloopSm90TmaGmmaWarpSpecializedFP8ILi75ENS5_IJNS4_1CILi1EEESB_SB_EEENS1_32KernelTmaWarpSpecializedPingpongEEENS5_IJNSA_ILi64EEENSA_ILi32EEESG_EEENS_12float_e4m3_tENS5_IJlSB_lEEESI_SJ_NS4_8TiledMMAINS4_8MMA_AtomIJNS4_4SM904GMMA30MMA_64x32x32_F32E4M3E4M3_SS_TNILNSN_7ScaleInE1ELSP_1EEEEEENS4_6LayoutISC_NS5_IJNSA_ILi0EEEST_ST_EEEEENS5_IJNS4_10UnderscoreESW_SW_EEEEENS4_13SM90_TMA_LOADENS4_14ComposedLayoutINS4_7SwizzleILi1ELi4ELi3EEENS4_18smem_ptr_flag_bitsILi8EEENSS_INS5_IJNSA_ILi8EEESG_EEENS5_IJSG_SB_EEEEEEEvNS4_8identityESZ_S19_vS1A_EENS_8epilogue10collective6detail29Sm90TmaWarpSpecializedAdapterINS1D_15DefaultEpilogueISI_SJ_SJ_NS1C_6thread17LinearCombinationISI_Li1EffLNS1H_9ScaleType4KindE0ELNS_15FloatRoundStyleE2ESI_EENS1_15EpilogueDefaultEEEEEvvEEEEvNT_6ParamsE --------------------------
	.section	.nv.info._ZN7cutlass13device_kernelINS_4gemm6kernel13GemmUniversalIN4cute5tupleIJiiiiEEENS1_10collective13CollectiveMmaINS1_37MainloopSm90TmaGmmaWarpSpecializedFP8ILi75ENS5_IJNS4_1CILi1EEESB_SB_EEENS1_32KernelTmaWarpSpecializedPingpongEEENS5_IJNSA_ILi64EEENSA_ILi32EEESG_EEENS_12float_e4m3_tENS5_IJlSB_lEEESI_SJ_NS4_8TiledMMAINS4_8MMA_AtomIJNS4_4SM904GMMA30MMA_64x32x32_F32E4M3E4M3_SS_TNILNSN_7ScaleInE1ELSP_1EEEEEENS4_6LayoutISC_NS5_IJNSA_ILi0EEEST_ST_EEEEENS5_IJNS4_10UnderscoreESW_SW_EEEEENS4_13SM90_TMA_LOADENS4_14ComposedLayoutINS4_7SwizzleILi1ELi4ELi3EEENS4_18smem_ptr_flag_bitsILi8EEENSS_INS5_IJNSA_ILi8EEESG_EEENS5_IJSG_SB_EEEEEEEvNS4_8identityESZ_S19_vS1A_EENS_8epilogue10collective6detail29Sm90TmaWarpSpecializedAdapterINS1D_15DefaultEpilogueISI_SJ_SJ_NS1C_6thread17LinearCombinationISI_Li1EffLNS1H_9ScaleType4KindE0ELNS_15FloatRoundStyleE2ESI_EENS1_15EpilogueDefaultEEEEEvvEEEEvNT_6ParamsE,"",@"SHT_CUDA_INFO"
	.sectionflags	@""
	.align	4


	//----- nvinfo : EIATTR_CUDA_API_VERSION
	.align		4
        /*0000*/ 	.byte	0x04, 0x37
        /*0002*/ 	.short	(.L_18 - .L_17)
.L_17:
        /*0004*/ 	.word	0x00000082


	//----- nvinfo : EIATTR_KPARAM_INFO
	.align		4
.L_18:
        /*0008*/ 	.byte	0x04, 0x17
        /*000a*/ 	.short	(.L_20 - .L_19)
.L_19:
        /*000c*/ 	.word	0x00000000
        /*0010*/ 	.short	0x0000
        /*0012*/ 	.short	0x0070
        /*0014*/ 	.byte	0x00, 0xf0, 0x01, 0x10


	//----- nvinfo : EIATTR_SPARSE_MMA_MASK
	.align		4
.L_20:
        /*0018*/ 	.byte	0x03, 0x50
        /*001a*/ 	.short	0x0000


	//----- nvinfo : EIATTR_MAXREG_COUNT
	.align		4
        /*001c*/ 	.byte	0x03, 0x1b
        /*001e*/ 	.short	0x00a8


	//----- nvinfo : EIATTR_NUM_BARRIERS
	.align		4
        /*0020*/ 	.byte	0x02, 0x4c
        /*0022*/ 	.byte	0x01
	.zero		1


	//----- nvinfo : EIATTR_MERCURY_ISA_VERSION
	.align		4
        /*0024*/ 	.byte	0x03, 0x5f
        /*0026*/ 	.short	0x0101


	//----- nvinfo : EIATTR_INT_WARP_WIDE_INSTR_OFFSETS
	.align		4
        /*0028*/ 	.byte	0x04, 0x31
        /*002a*/ 	.short	(.L_22 - .L_21)


	//   ....[0]....
.L_21:
        /*002c*/ 	.word	0x00000cf0


	//   ....[1]....
        /*0030*/ 	.word	0x00000d10


	//   ....[2]....
        /*0034*/ 	.word	0x00000d90


	//   ....[3]....
        /*0038*/ 	.word	0x00000da0


	//   ....[4]....
        /*003c*/ 	.word	0x00000db0


	//   ....[5]....
        /*0040*/ 	.word	0x00000dd0


	//   ....[6]....
        /*0044*/ 	.word	0x00000e60


	//   ....[7]....
        /*0048*/ 	.word	0x00000e80


	//----- nvinfo : EIATTR_COOP_GROUP_MASK_REGIDS
	.align		4
.L_22:
        /*004c*/ 	.byte	0x04, 0x29
        /*004e*/ 	.short	(.L_24 - .L_23)


	//   ....[0]....
.L_23:
        /*0050*/ 	.word	0xffffffff


	//   ....[1]....
        /*0054*/ 	.word	0xffffffff


	//   ....[2]....
        /*0058*/ 	.word	0xffffffff


	//   ....[3]....
        /*005c*/ 	.word	0xffffffff


	//   ....[4]....
        /*0060*/ 	.word	0xffffffff


	//   ....[5]....
        /*0064*/ 	.word	0xffffffff


	//----- nvinfo : EIATTR_COOP_GROUP_INSTR_OFFSETS
	.align		4
.L_24:
        /*0068*/ 	.byte	0x04, 0x28
        /*006a*/ 	.short	(.L_26 - .L_25)


	//   ....[0]....
.L_25:
        /*006c*/ 	.word	0x00000060


	//   ....[1]....
        /*0070*/ 	.word	0x00000070


	//   ....[2]....
        /*0074*/ 	.word	0x00000130


	//   ....[3]....
        /*0078*/ 	.word	0x00000bd0


	//   ....[4]....
        /*007c*/ 	.word	0x00000c10


	//   ....[5]....
        /*0080*/ 	.word	0x00000c50


	//----- nvinfo : EIATTR_REG_RECONFIG
	.align		4
.L_26:
        /*0084*/ 	.byte	0x01, 0x54
	.zero		2


	//----- nvinfo : EIATTR_MBARRIER_INSTR_OFFSETS
	.align		4
        /*0088*/ 	.byte	0x04, 0x39
        /*008a*/ 	.short	(.L_28 - .L_27)


	//   ....[0]....
.L_27:
        /*008c*/ 	.word	0x00000250
        /*0090*/ 	.word	0x000000ff
        /*0094*/ 	.word	0x00000000
        /*0098*/ 	.short	0x0100
        /*009a*/ 	.byte	0x08
	.zero		1


	//   ....[1]....
        /*009c*/ 	.word	0x00000260
        /*00a0*/ 	.word	0x000000ff
        /*00a4*/ 	.word	0x00000258
        /*00a8*/ 	.short	0x0100
        /*00aa*/ 	.byte	0x08
	.zero		1


	//   ....[2]....
        /*00ac*/ 	.word	0x00000270
        /*00b0*/ 	.word	0x000000ff
        /*00b4*/ 	.word	0x00000008
        /*00b8*/ 	.short	0x0100
        /*00ba*/ 	.byte	0x08
	.zero		1


	//   ....[3]....
        /*00bc*/ 	.word	0x00000280
        /*00c0*/ 	.word	0x000000ff
        /*00c4*/ 	.word	0x00000260
        /*00c8*/ 	.short	0x0100
        /*00ca*/ 	.byte	0x08
	.zero		1


	//   ....[4]....
        /*00cc*/ 	.word	0x00000290
        /*00d0*/ 	.word	0x000000ff
        /*00d4*/ 	.word	0x00000010
        /*00d8*/ 	.short	0x0100
        /*00da*/ 	.byte	0x08
	.zero		1


	//   ....[5]....
        /*00dc*/ 	.word	0x000002a0
        /*00e0*/ 	.word	0x000000ff
        /*00e4*/ 	.word	0x00000268
        /*00e8*/ 	.short	0x0100
        /*00ea*/ 	.byte	0x08
	.zero		1


	//   ....[6]....
        /*00ec*/ 	.word	0x000002b0
        /*00f0*/ 	.word	0x000000ff
        /*00f4*/ 	.word	0x00000018
        /*00f8*/ 	.short	0x0100
        /*00fa*/ 	.byte	0x08
	.zero		1


	//   ....[7]....
        /*00fc*/ 	.word	0x000002c0
        /*0100*/ 	.word	0x000000ff
        /*0104*/ 	.word	0x00000270
        /*0108*/ 	.short	0x0100
        /*010a*/ 	.byte	0x08
	.zero		1


	//   ....[8]....
        /*010c*/ 	.word	0x000002d0
        /*0110*/ 	.word	0x000000ff
        /*0114*/ 	.word	0x00000020
        /*0118*/ 	.short	0x0100
        /*011a*/ 	.byte	0x08
	.zero		1


	//   ....[9]....
        /*011c*/ 	.word	0x000002e0
        /*0120*/ 	.word	0x000000ff
        /*0124*/ 	.word	0x00000278
        /*0128*/ 	.short	0x0100
        /*012a*/ 	.byte	0x08
	.zero		1


	//   ....[10]....
        /*012c*/ 	.word	0x000002f0
        /*0130*/ 	.word	0x000000ff
        /*0134*/ 	.word	0x00000028
        /*0138*/ 	.short	0x0100
        /*013a*/ 	.byte	0x08
	.zero		1


	//   ....[11]....
        /*013c*/ 	.word	0x00000300
        /*0140*/ 	.word	0x000000ff
        /*0144*/ 	.word	0x00000280
        /*0148*/ 	.short	0x0100
        /*014a*/ 	.byte	0x08
	.zero		1


	//   ....[12]....
        /*014c*/ 	.word	0x00000310
        /*0150*/ 	.word	0x000000ff
        /*0154*/ 	.word	0x00000030
        /*0158*/ 	.short	0x0100
        /*015a*/ 	.byte	0x08
	.zero		1


	//   ....[13]....
        /*015c*/ 	.word	0x00000320
        /*0160*/ 	.word	0x000000ff
        /*0164*/ 	.word	0x00000288
        /*0168*/ 	.short	0x0100
        /*016a*/ 	.byte	0x08
	.zero		1


	//   ....[14]....
        /*016c*/ 	.word	0x00000330
        /*0170*/ 	.word	0x000000ff
        /*0174*/ 	.word	0x00000038
        /*0178*/ 	.short	0x0100
        /*017a*/ 	.byte	0x08
	.zero		1


	//   ....[15]....
        /*017c*/ 	.word	0x00000340
        /*0180*/ 	.word	0x000000ff
        /*0184*/ 	.word	0x00000290
        /*0188*/ 	.short	0x0100
        /*018a*/ 	.byte	0x08
	.zero		1


	//   ....[16]....
        /*018c*/ 	.word	0x00000350
        /*0190*/ 	.word	0x000000ff
        /*0194*/ 	.word	0x00000040
        /*0198*/ 	.short	0x0100
        /*019a*/ 	.byte	0x08
	.zero		1


	//   ....[17]....
        /*019c*/ 	.word	0x00000360
        /*01a0*/ 	.word	0x000000ff
        /*01a4*/ 	.word	0x00000298
        /*01a8*/ 	.short	0x0100
        /*01aa*/ 	.byte	0x08
	.zero		1


	//   ....[18]....
        /*01ac*/ 	.word	0x00000370
        /*01b0*/ 	.word	0x000000ff
        /*01b4*/ 	.word	0x00000048
        /*01b8*/ 	.short	0x0100
        /*01ba*/ 	.byte	0x08
	.zero		1


	//   ....[19]....
        /*01bc*/ 	.word	0x00000380
        /*01c0*/ 	.word	0x000000ff
        /*01c4*/ 	.word	0x000002a0
        /*01c8*/ 	.short	0x0100
        /*01ca*/ 	.byte	0x08
	.zero		1


	//   ....[20]....
        /*01cc*/ 	.word	0x00000390
        /*01d0*/ 	.word	0x000000ff
        /*01d4*/ 	.word	0x00000050
        /*01d8*/ 	.short	0x0100
        /*01da*/ 	.byte	0x08
	.zero		1


	//   ....[21]....
        /*01dc*/ 	.word	0x000003a0
        /*01e0*/ 	.word	0x000000ff
        /*01e4*/ 	.word	0x000002a8
        /*01e8*/ 	.short	0x0100
        /*01ea*/ 	.byte	0x08
	.zero		1


	//   ....[22]....
        /*01ec*/ 	.word	0x000003b0
        /*01f0*/ 	.word	0x000000ff
        /*01f4*/ 	.word	0x00000058
        /*01f8*/ 	.short	0x0100
        /*01fa*/ 	.byte	0x08
	.zero		1


	//   ....[23]....
        /*01fc*/ 	.word	0x000003c0
        /*0200*/ 	.word	0x000000ff
        /*0204*/ 	.word	0x000002b0
        /*0208*/ 	.short	0x0100
        /*020a*/ 	.byte	0x08
	.zero		1


	//   ....[24]....
        /*020c*/ 	.word	0x000003d0
        /*0210*/ 	.word	0x000000ff
        /*0214*/ 	.word	0x00000060
        /*0218*/ 	.short	0x0100
        /*021a*/ 	.byte	0x08
	.zero		1


	//   ....[25]....
        /*021c*/ 	.word	0x000003e0
        /*0220*/ 	.word	0x000000ff
        /*0224*/ 	.word	0x000002b8
        /*0228*/ 	.short	0x0100
        /*022a*/ 	.byte	0x08
	.zero		1


	//   ....[26]....
        /*022c*/ 	.word	0x000003f0
        /*0230*/ 	.word	0x000000ff
        /*0234*/ 	.word	0x00000068
        /*0238*/ 	.short	0x0100
        /*023a*/ 	.byte	0x08
	.zero		1


	//   ....[27]....
        /*023c*/ 	.word	0x00000400
        /*0240*/ 	.word	0x000000ff
        /*0244*/ 	.word	0x000002c0
        /*0248*/ 	.short	0x0100
        /*024a*/ 	.byte	0x08
	.zero		1


	//   ....[28]....
        /*024c*/ 	.word	0x00000410
        /*0250*/ 	.word	0x000000ff
        /*0254*/ 	.word	0x00000070
        /*0258*/ 	.short	0x0100
        /*025a*/ 	.byte	0x08
	.zero		1


	//   ....[29]....
        /*025c*/ 	.word	0x00000420
        /*0260*/ 	.word	0x000000ff
        /*0264*/ 	.word	0x000002c8
        /*0268*/ 	.short	0x0100
        /*026a*/ 	.byte	0x08
	.zero		1


	//   ....[30]....
        /*026c*/ 	.word	0x00000430
        /*0270*/ 	.word	0x000000ff
        /*0274*/ 	.word	0x00000078
        /*0278*/ 	.short	0x0100
        /*027a*/ 	.byte	0x08
	.zero		1


	//   ....[31]....
        /*027c*/ 	.word	0x00000440
        /*0280*/ 	.word	0x000000ff
        /*0284*/ 	.word	0x000002d0
        /*0288*/ 	.short	0x0100
        /*028a*/ 	.byte	0x08
	.zero		1


	//   ....[32]....
        /*028c*/ 	.word	0x00000450
        /*0290*/ 	.word	0x000000ff
        /*0294*/ 	.word	0x00000080
        /*0298*/ 	.short	0x0100
        /*029a*/ 	.byte	0x08
	.zero		1


	//   ....[33]....
        /*029c*/ 	.word	0x00000460
        /*02a0*/ 	.word	0x000000ff
        /*02a4*/ 	.word	0x000002d8
        /*02a8*/ 	.short	0x0100
        /*02aa*/ 	.byte	0x08
	.zero		1


	//   ....[34]....
        /*02ac*/ 	.word	0x00000470
        /*02b0*/ 	.word	0x000000ff
        /*02b4*/ 	.word	0x00000088
        /*02b8*/ 	.short	0x0100
        /*02ba*/ 	.byte	0x08
	.zero		1


	//   ....[35]....
        /*02bc*/ 	.word	0x00000480
        /*02c0*/ 	.word	0x000000ff
        /*02c4*/ 	.word	0x000002e0
        /*02c8*/ 	.short	0x0100
        /*02ca*/ 	.byte	0x08
	.zero		1


	//   ....[36]....
        /*02cc*/ 	.word	0x00000490
        /*02d0*/ 	.word	0x000000ff
        /*02d4*/ 	.word	0x00000090
        /*02d8*/ 	.short	0x0100
        /*02da*/ 	.byte	0x08
	.zero		1


	//   ....[37]....
        /*02dc*/ 	.word	0x000004a0
        /*02e0*/ 	.word	0x000000ff
        /*02e4*/ 	.word	0x000002e8
        /*02e8*/ 	.short	0x0100
        /*02ea*/ 	.byte	0x08
	.zero		1


	//   ....[38]....
        /*02ec*/ 	.word	0x000004b0
        /*02f0*/ 	.word	0x000000ff
        /*02f4*/ 	.word	0x00000098
        /*02f8*/ 	.short	0x0100
        /*02fa*/ 	.byte	0x08
	.zero		1


	//   ....[39]....
        /*02fc*/ 	.word	0x000004c0
        /*0300*/ 	.word	0x000000ff
        /*0304*/ 	.word	0x000002f0
        /*0308*/ 	.short	0x0100
        /*030a*/ 	.byte	0x08
	.zero		1


	//   ....[40]....
        /*030c*/ 	.word	0x000004d0
        /*0310*/ 	.word	0x000000ff
        /*0314*/ 	.word	0x000000a0
        /*0318*/ 	.short	0x0100
        /*031a*/ 	.byte	0x08
	.zero		1


	//   ....[41]....
        /*031c*/ 	.word	0x000004e0
        /*0320*/ 	.word	0x000000ff
        /*0324*/ 	.word	0x000002f8
        /*0328*/ 	.short	0x0100
        /*032a*/ 	.byte	0x08
	.zero		1


	//   ....[42]....
        /*032c*/ 	.word	0x000004f0
        /*0330*/ 	.word	0x000000ff
        /*0334*/ 	.word	0x000000a8
        /*0338*/ 	.short	0x0100
        /*033a*/ 	.byte	0x08
	.zero		1


	//   ....[43]....
        /*033c*/ 	.word	0x00000500
        /*0340*/ 	.word	0x000000ff
        /*0344*/ 	.word	0x00000300
        /*0348*/ 	.short	0x0100
        /*034a*/ 	.byte	0x08
	.zero		1


	//   ....[44]....
        /*034c*/ 	.word	0x00000510
        /*0350*/ 	.word	0x000000ff
        /*0354*/ 	.word	0x000000b0
        /*0358*/ 	.short	0x0100
        /*035a*/ 	.byte	0x08
	.zero		1


	//   ....[45]....
        /*035c*/ 	.word	0x00000520
        /*0360*/ 	.word	0x000000ff
        /*0364*/ 	.word	0x00000308
        /*0368*/ 	.short	0x0100
        /*036a*/ 	.byte	0x08
	.zero		1


	//   ....[46]....
        /*036c*/ 	.word	0x00000530
        /*0370*/ 	.word	0x000000ff
        /*0374*/ 	.word	0x000000b8
        /*0378*/ 	.short	0x0100
        /*037a*/ 	.byte	0x08
	.zero		1


	//   ....[47]....
        /*037c*/ 	.word	0x00000540
        /*0380*/ 	.word	0x000000ff
        /*0384*/ 	.word	0x00000310
        /*0388*/ 	.short	0x0100
        /*038a*/ 	.byte	0x08
	.zero		1


	//   ....[48]....
        /*038c*/ 	.word	0x00000550
        /*0390*/ 	.word	0x000000ff
        /*0394*/ 	.word	0x000000c0
        /*0398*/ 	.short	0x0100
        /*039a*/ 	.byte	0x08
	.zero		1


	//   ....[49]....
        /*039c*/ 	.word	0x00000560
        /*03a0*/ 	.word	0x000000ff
        /*03a4*/ 	.word	0x00000318
        /*03a8*/ 	.short	0x0100
        /*03aa*/ 	.byte	0x08
	.zero		1


	//   ....[50]....
        /*03ac*/ 	.word	0x00000570
        /*03b0*/ 	.word	0x000000ff
        /*03b4*/ 	.word	0x000000c8
        /*03b8*/ 	.short	0x0100
        /*03ba*/ 	.byte	0x08
	.zero		1


	//   ....[51]....
        /*03bc*/ 	.word	0x00000580
        /*03c0*/ 	.word	0x000000ff
        /*03c4*/ 	.word	0x00000320
        /*03c8*/ 	.short	0x0100
        /*03ca*/ 	.byte	0x08
	.zero		1


	//   ....[52]....
        /*03cc*/ 	.word	0x00000590
        /*03d0*/ 	.word	0x000000ff
        /*03d4*/ 	.word	0x000000d0
        /*03d8*/ 	.short	0x0100
        /*03da*/ 	.byte	0x08
	.zero		1


	//   ....[53]....
        /*03dc*/ 	.word	0x000005a0
        /*03e0*/ 	.word	0x000000ff
        /*03e4*/ 	.word	0x00000328
        /*03e8*/ 	.short	0x0100
        /*03ea*/ 	.byte	0x08
	.zero		1


	//   ....[54]....
        /*03ec*/ 	.word	0x000005b0
        /*03f0*/ 	.word	0x000000ff
        /*03f4*/ 	.word	0x000000d8
        /*03f8*/ 	.short	0x0100
        /*03fa*/ 	.byte	0x08
	.zero		1


	//   ....[55]....
        /*03fc*/ 	.word	0x000005c0
        /*0400*/ 	.word	0x000000ff
        /*0404*/ 	.word	0x00000330
        /*0408*/ 	.short	0x0100
        /*040a*/ 	.byte	0x08
	.zero		1


	//   ....[56]....
        /*040c*/ 	.word	0x000005d0
        /*0410*/ 	.word	0x000000ff
        /*0414*/ 	.word	0x000000e0
        /*0418*/ 	.short	0x0100
        /*041a*/ 	.byte	0x08
	.zero		1


	//   ....[57]....
        /*041c*/ 	.word	0x000005e0
        /*0420*/ 	.word	0x000000ff
        /*0424*/ 	.word	0x00000338
        /*0428*/ 	.short	0x0100
        /*042a*/ 	.byte	0x08
	.zero		1


	//   ....[58]....
        /*042c*/ 	.word	0x000005f0
        /*0430*/ 	.word	0x000000ff
        /*0434*/ 	.word	0x000000e8
        /*0438*/ 	.short	0x0100
        /*043a*/ 	.byte	0x08
	.zero		1


	//   ....[59]....
        /*043c*/ 	.word	0x00000600
        /*0440*/ 	.word	0x000000ff
        /*0444*/ 	.word	0x00000340
        /*0448*/ 	.short	0x0100
        /*044a*/ 	.byte	0x08
	.zero		1


	//   ....[60]....
        /*044c*/ 	.word	0x00000610
        /*0450*/ 	.word	0x000000ff
        /*0454*/ 	.word	0x000000f0
        /*0458*/ 	.short	0x0100
        /*045a*/ 	.byte	0x08
	.zero		1


	//   ....[61]....
        /*045c*/ 	.word	0x00000620
        /*0460*/ 	.word	0x000000ff
        /*0464*/ 	.word	0x00000348
        /*0468*/ 	.short	0x0100
        /*046a*/ 	.byte	0x08
	.zero		1


	//   ....[62]....
        /*046c*/ 	.word	0x00000630
        /*0470*/ 	.word	0x000000ff
        /*0474*/ 	.word	0x000000f8
        /*0478*/ 	.short	0x0100
        /*047a*/ 	.byte	0x08
	.zero		1


	//   ....[63]....
        /*047c*/ 	.word	0x00000640
        /*0480*/ 	.word	0x000000ff
        /*0484*/ 	.word	0x00000350
        /*0488*/ 	.short	0x0100
        /*048a*/ 	.byte	0x08
	.zero		1


	//   ....[64]....
        /*048c*/ 	.word	0x00000650
        /*0490*/ 	.word	0x000000ff
        /*0494*/ 	.word	0x00000100
        /*0498*/ 	.short	0x0100
        /*049a*/ 	.byte	0x08
	.zero		1


	//   ....[65]....
        /*049c*/ 	.word	0x00000660
        /*04a0*/ 	.word	0x000000ff
        /*04a4*/ 	.word	0x00000358
        /*04a8*/ 	.short	0x0100
        /*04aa*/ 	.byte	0x08
	.zero		1


	//   ....[66]....
        /*04ac*/ 	.word	0x00000670
        /*04b0*/ 	.word	0x000000ff
        /*04b4*/ 	.word	0x00000108
        /*04b8*/ 	.short	0x0100
        /*04ba*/ 	.byte	0x08
	.zero		1


	//   ....[67]....
        /*04bc*/ 	.word	0x00000680
        /*04c0*/ 	.word	0x000000ff
        /*04c4*/ 	.word	0x00000360
        /*04c8*/ 	.short	0x0100
        /*04ca*/ 	.byte	0x08
	.zero		1


	//   ....[68]....
        /*04cc*/ 	.word	0x00000690
        /*04d0*/ 	.word	0x000000ff
        /*04d4*/ 	.word	0x00000110
        /*04d8*/ 	.short	0x0100
        /*04da*/ 	.byte	0x08
	.zero		1


	//   ....[69]....
        /*04dc*/ 	.word	0x000006a0
        /*04e0*/ 	.word	0x000000ff
        /*04e4*/ 	.word	0x00000368
        /*04e8*/ 	.short	0x0100
        /*04ea*/ 	.byte	0x08
	.zero		1


	//   ....[70]....
        /*04ec*/ 	.word	0x000006b0
        /*04f0*/ 	.word	0x000000ff
        /*04f4*/ 	.word	0x00000118
        /*04f8*/ 	.short	0x0100
        /*04fa*/ 	.byte	0x08
	.zero		1


	//   ....[71]....
        /*04fc*/ 	.word	0x000006c0
        /*0500*/ 	.word	0x000000ff
        /*0504*/ 	.word	0x00000370
        /*0508*/ 	.short	0x0100
        /*050a*/ 	.byte	0x08
	.zero		1


	//   ....[72]....
        /*050c*/ 	.word	0x000006d0
        /*0510*/ 	.word	0x000000ff
        /*0514*/ 	.word	0x00000120
        /*0518*/ 	.short	0x0100
        /*051a*/ 	.byte	0x08
	.zero		1


	//   ....[73]....
        /*051c*/ 	.word	0x000006e0
        /*0520*/ 	.word	0x000000ff
        /*0524*/ 	.word	0x00000378
        /*0528*/ 	.short	0x0100
        /*052a*/ 	.byte	0x08
	.zero		1


	//   ....[74]....
        /*052c*/ 	.word	0x000006f0
        /*0530*/ 	.word	0x000000ff
        /*0534*/ 	.word	0x00000128
        /*0538*/ 	.short	0x0100
        /*053a*/ 	.byte	0x08
	.zero		1


	//   ....[75]....
        /*053c*/ 	.word	0x00000700
        /*0540*/ 	.word	0x000000ff
        /*0544*/ 	.word	0x00000380
        /*0548*/ 	.short	0x0100
        /*054a*/ 	.byte	0x08
	.zero		1


	//   ....[76]....
        /*054c*/ 	.word	0x00000710
        /*0550*/ 	.word	0x000000ff
        /*0554*/ 	.word	0x00000130
        /*0558*/ 	.short	0x0100
        /*055a*/ 	.byte	0x08
	.zero		1


	//   ....[77]....
        /*055c*/ 	.word	0x00000720
        /*0560*/ 	.word	0x000000ff
        /*0564*/ 	.word	0x00000388
        /*0568*/ 	.short	0x0100
        /*056a*/ 	.byte	0x08
	.zero		1


	//   ....[78]....
        /*056c*/ 	.word	0x00000730
        /*0570*/ 	.word	0x000000ff
        /*0574*/ 	.word	0x00000138
        /*0578*/ 	.short	0x0100
        /*057a*/ 	.byte	0x08
	.zero		1


	//   ....[79]....
        /*057c*/ 	.word	0x00000740
        /*0580*/ 	.word	0x000000ff
        /*0584*/ 	.word	0x00000390
        /*0588*/ 	.short	0x0100
        /*058a*/ 	.byte	0x08
	.zero		1


	//   ....[80]....
        /*058c*/ 	.word	0x00000750
        /*0590*/ 	.word	0x000000ff
        /*0594*/ 	.word	0x00000140
        /*0598*/ 	.short	0x0100
        /*059a*/ 	.byte	0x08
	.zero		1


	//   ....[81]....
        /*059c*/ 	.word	0x00000760
        /*05a0*/ 	.word	0x000000ff
        /*05a4*/ 	.word	0x00000398
        /*05a8*/ 	.short	0x0100
        /*05aa*/ 	.byte	0x08
	.zero		1


	//   ....[82]....
        /*05ac*/ 	.word	0x00000770
        /*05b0*/ 	.word	0x000000ff
        /*05b4*/ 	.word	0x00000148
        /*05b8*/ 	.short	0x0100
        /*05ba*/ 	.byte	0x08
	.zero		1


	//   ....[83]....
        /*05bc*/ 	.word	0x00000780
        /*05c0*/ 	.word	0x000000ff
        /*05c4*/ 	.word	0x000003a0
        /*05c8*/ 	.short	0x0100
        /*05ca*/ 	.byte	0x08
	.zero		1


	//   ....[84]....
        /*05cc*/ 	.word	0x00000790
        /*05d0*/ 	.word	0x000000ff
        /*05d4*/ 	.word	0x00000150
        /*05d8*/ 	.short	0x0100
        /*05da*/ 	.byte	0x08
	.zero		1


	//   ....[85]....
        /*05dc*/ 	.word	0x000007a0
        /*05e0*/ 	.word	0x000000ff
        /*05e4*/ 	.word	0x000003a8
        /*05e8*/ 	.short	0x0100
        /*05ea*/ 	.byte	0x08
	.zero		1


	//   ....[86]....
        /*05ec*/ 	.word	0x000007b0
        /*05f0*/ 	.word	0x000000ff
        /*05f4*/ 	.word	0x00000158
        /*05f8*/ 	.short	0x0100
        /*05fa*/ 	.byte	0x08
	.zero		1


	//   ....[87]....
        /*05fc*/ 	.word	0x000007c0
        /*0600*/ 	.word	0x000000ff
        /*0604*/ 	.word	0x000003b0
        /*0608*/ 	.short	0x0100
        /*060a*/ 	.byte	0x08
	.zero		1


	//   ....[88]....
        /*060c*/ 	.word	0x000007d0
        /*0610*/ 	.word	0x000000ff
        /*0614*/ 	.word	0x00000160
        /*0618*/ 	.short	0x0100
        /*061a*/ 	.byte	0x08
	.zero		1


	//   ....[89]....
        /*061c*/ 	.word	0x000007e0
        /*0620*/ 	.word	0x000000ff
        /*0624*/ 	.word	0x000003b8
        /*0628*/ 	.short	0x0100
        /*062a*/ 	.byte	0x08
	.zero		1


	//   ....[90]....
        /*062c*/ 	.word	0x000007f0
        /*0630*/ 	.word	0x000000ff
        /*0634*/ 	.word	0x00000168
        /*0638*/ 	.short	0x0100
        /*063a*/ 	.byte	0x08
	.zero		1


	//   ....[91]....
        /*063c*/ 	.word	0x00000800
        /*0640*/ 	.word	0x000000ff
        /*0644*/ 	.word	0x000003c0
        /*0648*/ 	.short	0x0100
        /*064a*/ 	.byte	0x08
	.zero		1


	//   ....[92]....
        /*064c*/ 	.word	0x00000810
        /*0650*/ 	.word	0x000000ff
        /*0654*/ 	.word	0x00000170
        /*0658*/ 	.short	0x0100
        /*065a*/ 	.byte	0x08
	.zero		1


	//   ....[93]....
        /*065c*/ 	.word	0x00000820
        /*0660*/ 	.word	0x000000ff
        /*0664*/ 	.word	0x000003c8
        /*0668*/ 	.short	0x0100
        /*066a*/ 	.byte	0x08
	.zero		1


	//   ....[94]....
        /*066c*/ 	.word	0x00000830
        /*0670*/ 	.word	0x000000ff
        /*0674*/ 	.word	0x00000178
        /*0678*/ 	.short	0x0100
        /*067a*/ 	.byte	0x08
	.zero		1


	//   ....[95]....
        /*067c*/ 	.word	0x00000840
        /*0680*/ 	.word	0x000000ff
        /*0684*/ 	.word	0x000003d0
        /*0688*/ 	.short	0x0100
        /*068a*/ 	.byte	0x08
	.zero		1


	//   ....[96]....
        /*068c*/ 	.word	0x00000850
        /*0690*/ 	.word	0x000000ff
        /*0694*/ 	.word	0x00000180
        /*0698*/ 	.short	0x0100
        /*069a*/ 	.byte	0x08
	.zero		1


	//   ....[97]....
        /*069c*/ 	.word	0x00000860
        /*06a0*/ 	.word	0x000000ff
        /*06a4*/ 	.word	0x000003d8
        /*06a8*/ 	.short	0x0100
        /*06aa*/ 	.byte	0x08
	.zero		1


	//   ....[98]....
        /*06ac*/ 	.word	0x00000870
        /*06b0*/ 	.word	0x000000ff
        /*06b4*/ 	.word	0x00000188
        /*06b8*/ 	.short	0x0100
        /*06ba*/ 	.byte	0x08
	.zero		1


	//   ....[99]....
        /*06bc*/ 	.word	0x00000880
        /*06c0*/ 	.word	0x000000ff
        /*06c4*/ 	.word	0x000003e0
        /*06c8*/ 	.short	0x0100
        /*06ca*/ 	.byte	0x08
	.zero		1


	//   ....[100]....
        /*06cc*/ 	.word	0x00000890
        /*06d0*/ 	.word	0x000000ff
        /*06d4*/ 	.word	0x00000190
        /*06d8*/ 	.short	0x0100
        /*06da*/ 	.byte	0x08
	.zero		1


	//   ....[101]....
        /*06dc*/ 	.word	0x000008a0
        /*06e0*/ 	.word	0x000000ff
        /*06e4*/ 	.word	0x000003e8
        /*06e8*/ 	.short	0x0100
        /*06ea*/ 	.byte	0x08
	.zero		1


	//   ....[102]....
        /*06ec*/ 	.word	0x000008b0
        /*06f0*/ 	.word	0x000000ff
        /*06f4*/ 	.word	0x00000198
        /*06f8*/ 	.short	0x0100
        /*06fa*/ 	.byte	0x08
	.zero		1


	//   ....[103]....
        /*06fc*/ 	.word	0x000008c0
        /*0700*/ 	.word	0x000000ff
        /*0704*/ 	.word	0x000003f0
        /*0708*/ 	.short	0x0100
        /*070a*/ 	.byte	0x08
	.zero		1


	//   ....[104]....
        /*070c*/ 	.word	0x000008d0
        /*0710*/ 	.word	0x000000ff
        /*0714*/ 	.word	0x000001a0
        /*0718*/ 	.short	0x0100
        /*071a*/ 	.byte	0x08
	.zero		1


	//   ....[105]....
        /*071c*/ 	.word	0x000008e0
        /*0720*/ 	.word	0x000000ff
        /*0724*/ 	.word	0x000003f8
        /*0728*/ 	.short	0x0100
        /*072a*/ 	.byte	0x08
	.zero		1


	//   ....[106]....
        /*072c*/ 	.word	0x000008f0
        /*0730*/ 	.word	0x000000ff
        /*0734*/ 	.word	0x000001a8
        /*0738*/ 	.short	0x0100
        /*073a*/ 	.byte	0x08
	.zero		1


	//   ....[107]....
        /*073c*/ 	.word	0x00000900
        /*0740*/ 	.word	0x000000ff
        /*0744*/ 	.word	0x00000400
        /*0748*/ 	.short	0x0100
        /*074a*/ 	.byte	0x08
	.zero		1


	//   ....[108]....
        /*074c*/ 	.word	0x00000910
        /*0750*/ 	.word	0x000000ff
        /*0754*/ 	.word	0x000001b0
        /*0758*/ 	.short	0x0100
        /*075a*/ 	.byte	0x08
	.zero		1


	//   ....[109]....
        /*075c*/ 	.word	0x00000920
        /*0760*/ 	.word	0x000000ff
        /*0764*/ 	.word	0x00000408
        /*0768*/ 	.short	0x0100
        /*076a*/ 	.byte	0x08
	.zero		1


	//   ....[110]....
        /*076c*/ 	.word	0x00000930
        /*0770*/ 	.word	0x000000ff
        /*0774*/ 	.word	0x000001b8
        /*0778*/ 	.short	0x0100
        /*077a*/ 	.byte	0x08
	.zero		1


	//   ....[111]....
        /*077c*/ 	.word	0x00000940
        /*0780*/ 	.word	0x000000ff
        /*0784*/ 	.word	0x00000410
        /*0788*/ 	.short	0x0100
        /*078a*/ 	.byte	0x08
	.zero		1


	//   ....[112]....
        /*078c*/ 	.word	0x00000950
        /*0790*/ 	.word	0x000000ff
        /*0794*/ 	.word	0x000001c0
        /*0798*/ 	.short	0x0100
        /*079a*/ 	.byte	0x08
	.zero		1


	//   ....[113]....
        /*079c*/ 	.word	0x00000960
        /*07a0*/ 	.word	0x000000ff
        /*07a4*/ 	.word	0x00000418
        /*07a8*/ 	.short	0x0100
        /*07aa*/ 	.byte	0x08
	.zero		1


	//   ....[114]....
        /*07ac*/ 	.word	0x00000970
        /*07b0*/ 	.word	0x000000ff
        /*07b4*/ 	.word	0x000001c8
        /*07b8*/ 	.short	0x0100
        /*07ba*/ 	.byte	0x08
	.zero		1


	//   ....[115]....
        /*07bc*/ 	.word	0x00000980
        /*07c0*/ 	.word	0x000000ff
        /*07c4*/ 	.word	0x00000420
        /*07c8*/ 	.short	0x0100
        /*07ca*/ 	.byte	0x08
	.zero		1


	//   ....[116]....
        /*07cc*/ 	.word	0x00000990
        /*07d0*/ 	.word	0x000000ff
        /*07d4*/ 	.word	0x000001d0
        /*07d8*/ 	.short	0x0100
        /*07da*/ 	.byte	0x08
	.zero		1


	//   ....[117]....
        /*07dc*/ 	.word	0x000009a0
        /*07e0*/ 	.word	0x000000ff
        /*07e4*/ 	.word	0x00000428
        /*07e8*/ 	.short	0x0100
        /*07ea*/ 	.byte	0x08
	.zero		1


	//   ....[118]....
        /*07ec*/ 	.word	0x000009b0
        /*07f0*/ 	.word	0x000000ff
        /*07f4*/ 	.word	0x000001d8
        /*07f8*/ 	.short	0x0100
        /*07fa*/ 	.byte	0x08
	.zero		1


	//   ....[119]....
        /*07fc*/ 	.word	0x000009c0
        /*0800*/ 	.word	0x000000ff
        /*0804*/ 	.word	0x00000430
        /*0808*/ 	.short	0x0100
        /*080a*/ 	.byte	0x08
	.zero		1


	//   ....[120]....
        /*080c*/ 	.word	0x000009d0
        /*0810*/ 	.word	0x000000ff
        /*0814*/ 	.word	0x000001e0
        /*0818*/ 	.short	0x0100
        /*081a*/ 	.byte	0x08
	.zero		1


	//   ....[121]....
        /*081c*/ 	.word	0x000009e0
        /*0820*/ 	.word	0x000000ff
        /*0824*/ 	.word	0x00000438
        /*0828*/ 	.short	0x0100
        /*082a*/ 	.byte	0x08
	.zero		1


	//   ....[122]....
        /*082c*/ 	.word	0x000009f0
        /*0830*/ 	.word	0x000000ff
        /*0834*/ 	.word	0x000001e8
        /*0838*/ 	.short	0x0100
        /*083a*/ 	.byte	0x08
	.zero		1


	//   ....[123]....
        /*083c*/ 	.word	0x00000a00
        /*0840*/ 	.word	0x000000ff
        /*0844*/ 	.word	0x00000440
        /*0848*/ 	.short	0x0100
        /*084a*/ 	.byte	0x08
	.zero		1


	//   ....[124]....
        /*084c*/ 	.word	0x00000a10
        /*0850*/ 	.word	0x000000ff
        /*0854*/ 	.word	0x000001f0
        /*0858*/ 	.short	0x0100
        /*085a*/ 	.byte	0x08
	.zero		1


	//   ....[125]....
        /*085c*/ 	.word	0x00000a20
        /*0860*/ 	.word	0x000000ff
        /*0864*/ 	.word	0x00000448
        /*0868*/ 	.short	0x0100
        /*086a*/ 	.byte	0x08
	.zero		1


	//   ....[126]....
        /*086c*/ 	.word	0x00000a30
        /*0870*/ 	.word	0x000000ff
        /*0874*/ 	.word	0x000001f8
        /*0878*/ 	.short	0x0100
        /*087a*/ 	.byte	0x08
	.zero		1


	//   ....[127]....
        /*087c*/ 	.word	0x00000a40
        /*0880*/ 	.word	0x000000ff
        /*0884*/ 	.word	0x00000450
        /*0888*/ 	.short	0x0100
        /*088a*/ 	.byte	0x08
	.zero		1


	//   ....[128]....
        /*088c*/ 	.word	0x00000a50
        /*0890*/ 	.word	0x000000ff
        /*0894*/ 	.word	0x00000200
        /*0898*/ 	.short	0x0100
        /*089a*/ 	.byte	0x08
	.zero		1


	//   ....[129]....
        /*089c*/ 	.word	0x00000a60
        /*08a0*/ 	.word	0x000000ff
        /*08a4*/ 	.word	0x00000458
        /*08a8*/ 	.short	0x0100
        /*08aa*/ 	.byte	0x08
	.zero		1


	//   ....[130]....
        /*08ac*/ 	.word	0x00000a70
        /*08b0*/ 	.word	0x000000ff
        /*08b4*/ 	.word	0x00000208
        /*08b8*/ 	.short	0x0100
        /*08ba*/ 	.byte	0x08
	.zero		1


	//   ....[131]....
        /*08bc*/ 	.word	0x00000a80
        /*08c0*/ 	.word	0x000000ff
        /*08c4*/ 	.word	0x00000460
        /*08c8*/ 	.short	0x0100
        /*08ca*/ 	.byte	0x08
	.zero		1


	//   ....[132]....
        /*08cc*/ 	.word	0x00000a90
        /*08d0*/ 	.word	0x000000ff
        /*08d4*/ 	.word	0x00000210
        /*08d8*/ 	.short	0x0100
        /*08da*/ 	.byte	0x08
	.zero		1


	//   ....[133]....
        /*08dc*/ 	.word	0x00000aa0
        /*08e0*/ 	.word	0x000000ff
        /*08e4*/ 	.word	0x00000468
        /*08e8*/ 	.short	0x0100
        /*08ea*/ 	.byte	0x08
	.zero		1


	//   ....[134]....
        /*08ec*/ 	.word	0x00000ab0
        /*08f0*/ 	.word	0x000000ff
        /*08f4*/ 	.word	0x00000218
        /*08f8*/ 	.short	0x0100
        /*08fa*/ 	.byte	0x08
	.zero		1


	//   ....[135]....
        /*08fc*/ 	.word	0x00000ac0
        /*0900*/ 	.word	0x000000ff
        /*0904*/ 	.word	0x00000470
        /*0908*/ 	.short	0x0100
        /*090a*/ 	.byte	0x08
	.zero		1


	//   ....[136]....
        /*090c*/ 	.word	0x00000ad0
        /*0910*/ 	.word	0x000000ff
        /*0914*/ 	.word	0x00000220
        /*0918*/ 	.short	0x0100
        /*091a*/ 	.byte	0x08
	.zero		1


	//   ....[137]....
        /*091c*/ 	.word	0x00000ae0
        /*0920*/ 	.word	0x000000ff
        /*0924*/ 	.word	0x00000478
        /*0928*/ 	.short	0x0100
        /*092a*/ 	.byte	0x08
	.zero		1


	//   ....[138]....
        /*092c*/ 	.word	0x00000af0
        /*0930*/ 	.word	0x000000ff
        /*0934*/ 	.word	0x00000228
        /*0938*/ 	.short	0x0100
        /*093a*/ 	.byte	0x08
	.zero		1


	//   ....[139]....
        /*093c*/ 	.word	0x00000b00
        /*0940*/ 	.word	0x000000ff
        /*0944*/ 	.word	0x00000480
        /*0948*/ 	.short	0x0100
        /*094a*/ 	.byte	0x08
	.zero		1


	//   ....[140]....
        /*094c*/ 	.word	0x00000b10
        /*0950*/ 	.word	0x000000ff
        /*0954*/ 	.word	0x00000230
        /*0958*/ 	.short	0x0100
        /*095a*/ 	.byte	0x08
	.zero		1


	//   ....[141]....
        /*095c*/ 	.word	0x00000b20
        /*0960*/ 	.word	0x000000ff
        /*0964*/ 	.word	0x00000488
        /*0968*/ 	.short	0x0100
        /*096a*/ 	.byte	0x08
	.zero		1


	//   ....[142]....
        /*096c*/ 	.word	0x00000b30
        /*0970*/ 	.word	0x000000ff
        /*0974*/ 	.word	0x00000238
        /*0978*/ 	.short	0x0100
        /*097a*/ 	.byte	0x08
	.zero		1


	//   ....[143]....
        /*097c*/ 	.word	0x00000b40
        /*0980*/ 	.word	0x000000ff
        /*0984*/ 	.word	0x00000490
        /*0988*/ 	.short	0x0100
        /*098a*/ 	.byte	0x08
	.zero		1


	//   ....[144]....
        /*098c*/ 	.word	0x00000b50
        /*0990*/ 	.word	0x000000ff
        /*0994*/ 	.word	0x00000240
        /*0998*/ 	.short	0x0100
        /*099a*/ 	.byte	0x08
	.zero		1


	//   ....[145]....
        /*099c*/ 	.word	0x00000b60
        /*09a0*/ 	.word	0x000000ff
        /*09a4*/ 	.word	0x00000498
        /*09a8*/ 	.short	0x0100
        /*09aa*/ 	.byte	0x08
	.zero		1


	//   ....[146]....
        /*09ac*/ 	.word	0x00000b70
        /*09b0*/ 	.word	0x000000ff
        /*09b4*/ 	.word	0x00000248
        /*09b8*/ 	.short	0x0100
        /*09ba*/ 	.byte	0x08
	.zero		1


	//   ....[147]....
        /*09bc*/ 	.word	0x00000b80
        /*09c0*/ 	.word	0x000000ff
        /*09c4*/ 	.word	0x000004a0
        /*09c8*/ 	.short	0x0100
        /*09ca*/ 	.byte	0x08
	.zero		1


	//   ....[148]....
        /*09cc*/ 	.word	0x00000b90
        /*09d0*/ 	.word	0x000000ff
        /*09d4*/ 	.word	0x00000250
        /*09d8*/ 	.short	0x0100
        /*09da*/ 	.byte	0x08
	.zero		1


	//   ....[149]....
        /*09dc*/ 	.word	0x00000ba0
        /*09e0*/ 	.word	0x000000ff
        /*09e4*/ 	.word	0x000004a8
        /*09e8*/ 	.short	0x0100
        /*09ea*/ 	.byte	0x08
	.zero		1


	//   ....[150]....
        /*09ec*/ 	.word	0x00000ec0
        /*09f0*/ 	.word	0x000000ff
        /*09f4*/ 	.word	0x000004e0
        /*09f8*/ 	.short	0x0100
        /*09fa*/ 	.byte	0x08
	.zero		1


	//   ....[151]....
        /*09fc*/ 	.word	0x00000f30
        /*0a00*/ 	.word	0x000000ff
        /*0a04*/ 	.word	0x000004e8
        /*0a08*/ 	.short	0x0100
        /*0a0a*/ 	.byte	0x08
	.zero		1


	//   ....[152]....
        /*0a0c*/ 	.word	0x00000f50
        /*0a10*/ 	.word	0x000000ff
        /*0a14*/ 	.word	0x000004c0
        /*0a18*/ 	.short	0x0100
        /*0a1a*/ 	.byte	0x09
	.zero		1


	//   ....[153]....
        /*0a1c*/ 	.word	0x00000f60
        /*0a20*/ 	.word	0x000000ff
        /*0a24*/ 	.word	0x000004c8
        /*0a28*/ 	.short	0x0100
        /*0a2a*/ 	.byte	0x09
	.zero		1


	//   ....[154]....
        /*0a2c*/ 	.word	0x00000f70
        /*0a30*/ 	.word	0x000000ff
        /*0a34*/ 	.word	0x000004d0
        /*0a38*/ 	.short	0x0100
        /*0a3a*/ 	.byte	0x09
	.zero		1


	//   ....[155]....
        /*0a3c*/ 	.word	0x00000f80
        /*0a40*/ 	.word	0x000000ff
        /*0a44*/ 	.word	0x000004d8
        /*0a48*/ 	.short	0x0100
        /*0a4a*/ 	.byte	0x09
	.zero		1


	//   ....[156]....
        /*0a4c*/ 	.word	0x00001db0
        /*0a50*/ 	.word	0x000000ff
        /*0a54*/ 	.word	0xfffffff8
        /*0a58*/ 	.short	0x010a
        /*0a5a*/ 	.byte	0x0f
	.zero		1


	//   ....[157]....
        /*0a5c*/ 	.word	0x00001f90
        /*0a60*/ 	.word	0x000000ff
        /*0a64*/ 	.word	0x00000000
        /*0a68*/ 	.short	0x010a
        /*0a6a*/ 	.byte	0x06
	.zero		1


	//   ....[158]....
        /*0a6c*/ 	.word	0x00001fd0
        /*0a70*/ 	.word	0x000000ff
        /*0a74*/ 	.word	0x00000000
        /*0a78*/ 	.short	0x010a
        /*0a7a*/ 	.byte	0x06
	.zero		1


	//   ....[159]....
        /*0a7c*/ 	.word	0x00002380
        /*0a80*/ 	.word	0x000000ff
        /*0a84*/ 	.word	0x00000000
        /*0a88*/ 	.short	0x010a
        /*0a8a*/ 	.byte	0x09
	.zero		1


	//   ....[160]....
        /*0a8c*/ 	.word	0x000023c0
        /*0a90*/ 	.word	0x000000ff
        /*0a94*/ 	.word	0x00000000
        /*0a98*/ 	.short	0x010a
        /*0a9a*/ 	.byte	0x09
	.zero		1


	//   ....[161]....
        /*0a9c*/ 	.word	0x00002650
        /*0aa0*/ 	.word	0x000000ff
        /*0aa4*/ 	.word	0x00000000
        /*0aa8*/ 	.short	0x0101
        /*0aaa*/ 	.byte	0x08
	.zero		1


	//   ....[162]....
        /*0aac*/ 	.word	0x000028c0
        /*0ab0*/ 	.word	0x00000010
        /*0ab4*/ 	.word	0x00000000
        /*0ab8*/ 	.short	0x0101
        /*0aba*/ 	.byte	0x18
	.zero		1


	//   ....[163]....
        /*0abc*/ 	.word	0x000029a0
        /*0ac0*/ 	.word	0x000000ff
        /*0ac4*/ 	.word	0x00000000
        /*0ac8*/ 	.short	0x0101
        /*0aca*/ 	.byte	0x08
	.zero		1


	//   ....[164]....
        /*0acc*/ 	.word	0x00002a50
        /*0ad0*/ 	.word	0x000000ff
        /*0ad4*/ 	.word	0x00000008
        /*0ad8*/ 	.short	0x010a
        /*0ada*/ 	.byte	0x0f
	.zero		1


	//   ....[165]....
        /*0adc*/ 	.word	0x00004000
        /*0ae0*/ 	.word	0x00000004
        /*0ae4*/ 	.word	0x00000000
        /*0ae8*/ 	.short	0x0101
        /*0aea*/ 	.byte	0x18
	.zero		1


	//   ....[166]....
        /*0aec*/ 	.word	0x000048e0
        /*0af0*/ 	.word	0x00000010
        /*0af4*/ 	.word	0x00000258
        /*0af8*/ 	.short	0x010a
        /*0afa*/ 	.byte	0x3f
	.zero		1


	//   ....[167]....
        /*0afc*/ 	.word	0x00004c70
        /*0b00*/ 	.word	0x00000006
        /*0b04*/ 	.word	0x000004e8
        /*0b08*/ 	.short	0x0101
        /*0b0a*/ 	.byte	0x3f
	.zero		1


	//   ....[168]....
        /*0b0c*/ 	.word	0x000053e0
        /*0b10*/ 	.word	0x00000006
        /*0b14*/ 	.word	0x00000000
        /*0b18*/ 	.short	0x010a
        /*0b1a*/ 	.byte	0x3f
	.zero		1


	//   ....[169]....
        /*0b1c*/ 	.word	0x00005460
        /*0b20*/ 	.word	0x00000005
        /*0b24*/ 	.word	0x00000000
        /*0b28*/ 	.short	0x010a
        /*0b2a*/ 	.byte	0x3f
	.zero		1


	//   ....[170]....
        /*0b2c*/ 	.word	0x000054f0
        /*0b30*/ 	.word	0x00000003
        /*0b34*/ 	.word	0x00000000
        /*0b38*/ 	.short	0x010a
        /*0b3a*/ 	.byte	0x3f
	.zero		1


	//   ....[171]....
        /*0b3c*/ 	.word	0x000055a0
        /*0b40*/ 	.word	0x00000005
        /*0b44*/ 	.word	0x00000258
        /*0b48*/ 	.short	0x010a
        /*0b4a*/ 	.byte	0x3f
	.zero		1


	//   ....[172]....
        /*0b4c*/ 	.word	0x00005660
        /*0b50*/ 	.word	0x00000010
        /*0b54*/ 	.word	0xfffffff8
        /*0b58*/ 	.short	0x010a
        /*0b5a*/ 	.byte	0x3f
	.zero		1


	//   ....[173]....
        /*0b5c*/ 	.word	0x000056c0
        /*0b60*/ 	.word	0x00000010
        /*0b64*/ 	.word	0x00000000
        /*0b68*/ 	.short	0x010a
        /*0b6a*/ 	.byte	0x3f
	.zero		1


	//   ....[174]....
        /*0b6c*/ 	.word	0x00005720
        /*0b70*/ 	.word	0x00000011
        /*0b74*/ 	.word	0x00000000
        /*0b78*/ 	.short	0x010a
        /*0b7a*/ 	.byte	0x3f
	.zero		1


	//   ....[175]....
        /*0b7c*/ 	.word	0x00005780
        /*0b80*/ 	.word	0x00000010
        /*0b84*/ 	.word	0x00000008
        /*0b88*/ 	.short	0x010a
        /*0b8a*/ 	.byte	0x3f
	.zero		1


	//   ....[176]....
        /*0b8c*/ 	.word	0x00005850
        /*0b90*/ 	.word	0x00000010
        /*0b94*/ 	.word	0x00000258
        /*0b98*/ 	.short	0x010a
        /*0b9a*/ 	.byte	0x3f
	.zero		1


	//   ....[177]....
        /*0b9c*/ 	.word	0x00005930
        /*0ba0*/ 	.word	0x00000006
        /*0ba4*/ 	.word	0x00000000
        /*0ba8*/ 	.short	0x010a
        /*0baa*/ 	.byte	0x3f
	.zero		1


	//   ....[178]....
        /*0bac*/ 	.word	0x00005980
        /*0bb0*/ 	.word	0x00000005
        /*0bb4*/ 	.word	0x00000000
        /*0bb8*/ 	.short	0x010a
        /*0bba*/ 	.byte	0x3f
	.zero		1


	//   ....[179]....
        /*0bbc*/ 	.word	0x000059d0
        /*0bc0*/ 	.word	0x00000003
        /*0bc4*/ 	.word	0x00000000
        /*0bc8*/ 	.short	0x010a
        /*0bca*/ 	.byte	0x3f
	.zero		1


	//   ....[180]....
        /*0bcc*/ 	.word	0x00005a20
        /*0bd0*/ 	.word	0x00000005
        /*0bd4*/ 	.word	0x00000258
        /*0bd8*/ 	.short	0x010a
        /*0bda*/ 	.byte	0x3f
	.zero		1


	//----- nvinfo : EIATTR_NUM_MBARRIERS
	.align		4
.L_28:
        /*0bdc*/ 	.byte	0x03, 0x38
        /*0bde*/ 	.short	0x009c


	//----- nvinfo : EIATTR_EXIT_INSTR_OFFSETS
	.align		4
        /*0be0*/ 	.byte	0x04, 0x1c
        /*0be2*/ 	.short	(.L_30 - .L_29)


	//   ....[0]....
.L_29:
        /*0be4*/ 	.word	0x00001a60


	//   ....[1]....
        /*0be8*/ 	.word	0x00001ac0


	//   ....[2]....
        /*0bec*/ 	.word	0x00004610


	//   ....[3]....
        /*0bf0*/ 	.word	0x00004640


	//   ....[4]....
        /*0bf4*/ 	.word	0x00005640


	//----- nvinfo : EIATTR_MAX_THREADS
	.align		4
.L_30:
        /*0bf8*/ 	.byte	0x04, 0x05
        /*0bfa*/ 	.short	(.L_32 - .L_31)
.L_31:
        /*0bfc*/ 	.word	0x00000180
        /*0c00*/ 	.word	0x00000001
        /*0c04*/ 	.word	0x00000001


	//----- nvinfo : EIATTR_CRS_STACK_SIZE
	.align		4
.L_32:
        /*0c08*/ 	.byte	0x04, 0x1e
        /*0c0a*/ 	.short	(.L_34 - .L_33)
.L_33:
        /*0c0c*/ 	.word	0x00000000


	//----- nvinfo : EIATTR_CBANK_PARAM_SIZE
	.align		4
.L_34:
        /*0c10*/ 	.byte	0x03, 0x19
        /*0c12*/ 	.short	0x0470


	//----- nvinfo : EIATTR_PARAM_CBANK
	.align		4
        /*0c14*/ 	.byte	0x04, 0x0a
        /*0c16*/ 	.short	(.L_36 - .L_35)
	.align		4
.L_35:
        /*0c18*/ 	.word	index@(.nv.constant0._ZN7cutlass13device_kernelINS_4gemm6kernel13GemmUniversalIN4cute5tupleIJiiiiEEENS1_10collective13CollectiveMmaINS1_37MainloopSm90TmaGmmaWarpSpecializedFP8ILi75ENS5_IJNS4_1CILi1EEESB_SB_EEENS1_32KernelTmaWarpSpecializedPingpongEEENS5_IJNSA_ILi64EEENSA_ILi32EEESG_EEENS_12float_e4m3_tENS5_IJlSB_lEEESI_SJ_NS4_8TiledMMAINS4_8MMA_AtomIJNS4_4SM904GMMA30MMA_64x32x32_F32E4M3E4M3_SS_TNILNSN_7ScaleInE1ELSP_1EEEEEENS4_6LayoutISC_NS5_IJNSA_ILi0EEEST_ST_EEEEENS5_IJNS4_10UnderscoreESW_SW_EEEEENS4_13SM90_TMA_LOADENS4_14ComposedLayoutINS4_7SwizzleILi1ELi4ELi3EEENS4_18smem_ptr_flag_bitsILi8EEENSS_INS5_IJNSA_ILi8EEESG_EEENS5_IJSG_SB_EEEEEEEvNS4_8identityESZ_S19_vS1A_EENS_8epilogue10collective6detail29Sm90TmaWarpSpecializedAdapterINS1D_15DefaultEpilogueISI_SJ_SJ_NS1C_6thread17LinearCombinationISI_Li1EffLNS1H_9ScaleType4KindE0ELNS_15FloatRoundStyleE2ESI_EENS1_15EpilogueDefaultEEEEEvvEEEEvNT_6ParamsE)
        /*0c1c*/ 	.short	0x0210
        /*0c1e*/ 	.short	0x0470


	//----- nvinfo : EIATTR_SW_WAR
	.align		4
.L_36:
        /*0c20*/ 	.byte	0x04, 0x36
        /*0c22*/ 	.short	(.L_38 - .L_37)
.L_37:
        /*0c24*/ 	.word	0x00000008
.L_38:


//--------------------- .nv.callgraph             --------------------------
	.section	.nv.callgraph,"",@"SHT_CUDA_CALLGRAPH"
	.align	4
	.sectionentsize	8
	.align		4
        /*0000*/ 	.word	0x00000000
	.align		4
        /*0004*/ 	.word	0xffffffff
	.align		4
        /*0008*/ 	.word	0x00000000
	.align		4
        /*000c*/ 	.word	0xfffffffe
	.align		4
        /*0010*/ 	.word	0x00000000
	.align		4
        /*0014*/ 	.word	0xfffffffd
	.align		4
        /*0018*/ 	.word	0x00000000
	.align		4
        /*001c*/ 	.word	0xfffffffc


//--------------------- .nv.constant4             --------------------------
	.section	.nv.constant4,"a",@progbits
	.align	8
	.align		8
.nv.constant4:
        /*0000*/ 	.dword	_ZN39_INTERNAL_6cdd78ce_4_k_cu_8f121ce1_99984cuda3std3__45__cpo5beginE
	.align		8
        /*0008*/ 	.dword	_ZN39_INTERNAL_6cdd78ce_4_k_cu_8f121ce1_99984cuda3std3__45__cpo3endE
	.align		8
        /*0010*/ 	.dword	_ZN39_INTERNAL_6cdd78ce_4_k_cu_8f121ce1_99984cuda3std3__45__cpo6cbeginE
	.align		8
        /*0018*/ 	.dword	_ZN39_INTERNAL_6cdd78ce_4_k_cu_8f121ce1_99984cuda3std3__45__cpo4cendE
	.align		8
        /*0020*/ 	.dword	_ZN39_INTERNAL_6cdd78ce_4_k_cu_8f121ce1_99984cuda3std3__441_GLOBAL__N__6cdd78ce_4_k_cu_8f121ce1_99986ignoreE
	.align		8
        /*0028*/ 	.dword	_ZN39_INTERNAL_6cdd78ce_4_k_cu_8f121ce1_99984cuda3std3__419piecewise_constructE
	.align		8
        /*0030*/ 	.dword	_ZN39_INTERNAL_6cdd78ce_4_k_cu_8f121ce1_99984cuda3std3__48in_placeE
	.align		8
        /*0038*/ 	.dword	_ZN39_INTERNAL_6cdd78ce_4_k_cu_8f121ce1_99984cuda3std6ranges3__45__cpo4swapE
	.align		8
        /*0040*/ 	.dword	_ZN39_INTERNAL_6cdd78ce_4_k_cu_8f121ce1_99984cuda3std6ranges3__45__cpo9iter_moveE
	.align		8
        /*0048*/ 	.dword	_ZN39_INTERNAL_6cdd78ce_4_k_cu_8f121ce1_99984cute7productE
	.align		8
        /*0050*/ 	.dword	_ZN39_INTERNAL_6cdd78ce_4_k_cu_8f121ce1_99984cute1_E


//--------------------- .text._ZN7cutlass13device_kernelINS_4gemm6kernel13GemmUniversalIN4cute5tupleIJiiiiEEENS1_10collective13CollectiveMmaINS1_37MainloopSm90TmaGmmaWarpSpecializedFP8ILi75ENS5_IJNS4_1CILi1EEESB_SB_EEENS1_32KernelTmaWarpSpecializedPingpongEEENS5_IJNSA_ILi64EEENSA_ILi32EEESG_EEENS_12float_e4m3_tENS5_IJlSB_lEEESI_SJ_NS4_8TiledMMAINS4_8MMA_AtomIJNS4_4SM904GMMA30MMA_64x32x32_F32E4M3E4M3_SS_TNILNSN_7ScaleInE1ELSP_1EEEEEENS4_6LayoutISC_NS5_IJNSA_ILi0EEEST_ST_EEEEENS5_IJNS4_10UnderscoreESW_SW_EEEEENS4_13SM90_TMA_LOADENS4_14ComposedLayoutINS4_7SwizzleILi1ELi4ELi3EEENS4_18smem_ptr_flag_bitsILi8EEENSS_INS5_IJNSA_ILi8EEESG_EEENS5_IJSG_SB_EEEEEEEvNS4_8identityESZ_S19_vS1A_EENS_8epilogue10collective6detail29Sm90TmaWarpSpecializedAdapterINS1D_15DefaultEpilogueISI_SJ_SJ_NS1C_6thread17LinearCombinationISI_Li1EffLNS1H_9ScaleType4KindE0ELNS_15FloatRoundStyleE2ESI_EENS1_15EpilogueDefaultEEEEEvvEEEEvNT_6ParamsE --------------------------
	.section	.text._ZN7cutlass13device_kernelINS_4gemm6kernel13GemmUniversalIN4cute5tupleIJiiiiEEENS1_10collective13CollectiveMmaINS1_37MainloopSm90TmaGmmaWarpSpecializedFP8ILi75ENS5_IJNS4_1CILi1EEESB_SB_EEENS1_32KernelTmaWarpSpecializedPingpongEEENS5_IJNSA_ILi64EEENSA_ILi32EEESG_EEENS_12float_e4m3_tENS5_IJlSB_lEEESI_SJ_NS4_8TiledMMAINS4_8MMA_AtomIJNS4_4SM904GMMA30MMA_64x32x32_F32E4M3E4M3_SS_TNILNSN_7ScaleInE1ELSP_1EEEEEENS4_6LayoutISC_NS5_IJNSA_ILi0EEEST_ST_EEEEENS5_IJNS4_10UnderscoreESW_SW_EEEEENS4_13SM90_TMA_LOADENS4_14ComposedLayoutINS4_7SwizzleILi1ELi4ELi3EEENS4_18smem_ptr_flag_bitsILi8EEENSS_INS5_IJNSA_ILi8EEESG_EEENS5_IJSG_SB_EEEEEEEvNS4_8identityESZ_S19_vS1A_EENS_8epilogue10collective6detail29Sm90TmaWarpSpecializedAdapterINS1D_15DefaultEpilogueISI_SJ_SJ_NS1C_6thread17LinearCombinationISI_Li1EffLNS1H_9ScaleType4KindE0ELNS_15FloatRoundStyleE2ESI_EENS1_15EpilogueDefaultEEEEEvvEEEEvNT_6ParamsE,"ax",@progbits
	.align	128
.text._ZN7cutlass13device_kernelINS_4gemm6kernel13GemmUniversalIN4cute5tupleIJiiiiEEENS1_10collective13CollectiveMmaINS1_37MainloopSm90TmaGmmaWarpSpecializedFP8ILi75ENS5_IJNS4_1CILi1EEESB_SB_EEENS1_32KernelTmaWarpSpecializedPingpongEEENS5_IJNSA_ILi64EEENSA_ILi32EEESG_EEENS_12float_e4m3_tENS5_IJlSB_lEEESI_SJ_NS4_8TiledMMAINS4_8MMA_AtomIJNS4_4SM904GMMA30MMA_64x32x32_F32E4M3E4M3_SS_TNILNSN_7ScaleInE1ELSP_1EEEEEENS4_6LayoutISC_NS5_IJNSA_ILi0EEEST_ST_EEEEENS5_IJNS4_10UnderscoreESW_SW_EEEEENS4_13SM90_TMA_LOADENS4_14ComposedLayoutINS4_7SwizzleILi1ELi4ELi3EEENS4_18smem_ptr_flag_bitsILi8EEENSS_INS5_IJNSA_ILi8EEESG_EEENS5_IJSG_SB_EEEEEEEvNS4_8identityESZ_S19_vS1A_EENS_8epilogue10collective6detail29Sm90TmaWarpSpecializedAdapterINS1D_15DefaultEpilogueISI_SJ_SJ_NS1C_6thread17LinearCombinationISI_Li1EffLNS1H_9ScaleType4KindE0ELNS_15FloatRoundStyleE2ESI_EENS1_15EpilogueDefaultEEEEEvvEEEEvNT_6ParamsE:
        .type           _ZN7cutlass13device_kernelINS_4gemm6kernel13GemmUniversalIN4cute5tupleIJiiiiEEENS1_10collective13CollectiveMmaINS1_37MainloopSm90TmaGmmaWarpSpecializedFP8ILi75ENS5_IJNS4_1CILi1EEESB_SB_EEENS1_32KernelTmaWarpSpecializedPingpongEEENS5_IJNSA_ILi64EEENSA_ILi32EEESG_EEENS_12float_e4m3_tENS5_IJlSB_lEEESI_SJ_NS4_8TiledMMAINS4_8MMA_AtomIJNS4_4SM904GMMA30MMA_64x32x32_F32E4M3E4M3_SS_TNILNSN_7ScaleInE1ELSP_1EEEEEENS4_6LayoutISC_NS5_IJNSA_ILi0EEEST_ST_EEEEENS5_IJNS4_10UnderscoreESW_SW_EEEEENS4_13SM90_TMA_LOADENS4_14ComposedLayoutINS4_7SwizzleILi1ELi4ELi3EEENS4_18smem_ptr_flag_bitsILi8EEENSS_INS5_IJNSA_ILi8EEESG_EEENS5_IJSG_SB_EEEEEEEvNS4_8identityESZ_S19_vS1A_EENS_8epilogue10collective6detail29Sm90TmaWarpSpecializedAdapterINS1D_15DefaultEpilogueISI_SJ_SJ_NS1C_6thread17LinearCombinationISI_Li1EffLNS1H_9ScaleType4KindE0ELNS_15FloatRoundStyleE2ESI_EENS1_15EpilogueDefaultEEEEEvvEEEEvNT_6ParamsE,@function
        .size           _ZN7cutlass13device_kernelINS_4gemm6kernel13GemmUniversalIN4cute5tupleIJiiiiEEENS1_10collective13CollectiveMmaINS1_37MainloopSm90TmaGmmaWarpSpecializedFP8ILi75ENS5_IJNS4_1CILi1EEESB_SB_EEENS1_32KernelTmaWarpSpecializedPingpongEEENS5_IJNSA_ILi64EEENSA_ILi32EEESG_EEENS_12float_e4m3_tENS5_IJlSB_lEEESI_SJ_NS4_8TiledMMAINS4_8MMA_AtomIJNS4_4SM904GMMA30MMA_64x32x32_F32E4M3E4M3_SS_TNILNSN_7ScaleInE1ELSP_1EEEEEENS4_6LayoutISC_NS5_IJNSA_ILi0EEEST_ST_EEEEENS5_IJNS4_10UnderscoreESW_SW_EEEEENS4_13SM90_TMA_LOADENS4_14ComposedLayoutINS4_7SwizzleILi1ELi4ELi3EEENS4_18smem_ptr_flag_bitsILi8EEENSS_INS5_IJNSA_ILi8EEESG_EEENS5_IJSG_SB_EEEEEEEvNS4_8identityESZ_S19_vS1A_EENS_8epilogue10collective6detail29Sm90TmaWarpSpecializedAdapterINS1D_15DefaultEpilogueISI_SJ_SJ_NS1C_6thread17LinearCombinationISI_Li1EffLNS1H_9ScaleType4KindE0ELNS_15FloatRoundStyleE2ESI_EENS1_15EpilogueDefaultEEEEEvvEEEEvNT_6ParamsE,(.L_x_111 - _ZN7cutlass13device_kernelINS_4gemm6kernel13GemmUniversalIN4cute5tupleIJiiiiEEENS1_10collective13CollectiveMmaINS1_37MainloopSm90TmaGmmaWarpSpecializedFP8ILi75ENS5_IJNS4_1CILi1EEESB_SB_EEENS1_32KernelTmaWarpSpecializedPingpongEEENS5_IJNSA_ILi64EEENSA_ILi32EEESG_EEENS_12float_e4m3_tENS5_IJlSB_lEEESI_SJ_NS4_8TiledMMAINS4_8MMA_AtomIJNS4_4SM904GMMA30MMA_64x32x32_F32E4M3E4M3_SS_TNILNSN_7ScaleInE1ELSP_1EEEEEENS4_6LayoutISC_NS5_IJNSA_ILi0EEEST_ST_EEEEENS5_IJNS4_10UnderscoreESW_SW_EEEEENS4_13SM90_TMA_LOADENS4_14ComposedLayoutINS4_7SwizzleILi1ELi4ELi3EEENS4_18smem_ptr_flag_bitsILi8EEENSS_INS5_IJNSA_ILi8EEESG_EEENS5_IJSG_SB_EEEEEEEvNS4_8identityESZ_S19_vS1A_EENS_8epilogue10collective6detail29Sm90TmaWarpSpecializedAdapterINS1D_15DefaultEpilogueISI_SJ_SJ_NS1C_6thread17LinearCombinationISI_Li1EffLNS1H_9ScaleType4KindE0ELNS_15FloatRoundStyleE2ESI_EENS1_15EpilogueDefaultEEEEEvvEEEEvNT_6ParamsE)
        .other          _ZN7cutlass13device_kernelINS_4gemm6kernel13GemmUniversalIN4cute5tupleIJiiiiEEENS1_10collective13CollectiveMmaINS1_37MainloopSm90TmaGmmaWarpSpecializedFP8ILi75ENS5_IJNS4_1CILi1EEESB_SB_EEENS1_32KernelTmaWarpSpecializedPingpongEEENS5_IJNSA_ILi64EEENSA_ILi32EEESG_EEENS_12float_e4m3_tENS5_IJlSB_lEEESI_SJ_NS4_8TiledMMAINS4_8MMA_AtomIJNS4_4SM904GMMA30MMA_64x32x32_F32E4M3E4M3_SS_TNILNSN_7ScaleInE1ELSP_1EEEEEENS4_6LayoutISC_NS5_IJNSA_ILi0EEEST_ST_EEEEENS5_IJNS4_10UnderscoreESW_SW_EEEEENS4_13SM90_TMA_LOADENS4_14ComposedLayoutINS4_7SwizzleILi1ELi4ELi3EEENS4_18smem_ptr_flag_bitsILi8EEENSS_INS5_IJNSA_ILi8EEESG_EEENS5_IJSG_SB_EEEEEEEvNS4_8identityESZ_S19_vS1A_EENS_8epilogue10collective6detail29Sm90TmaWarpSpecializedAdapterINS1D_15DefaultEpilogueISI_SJ_SJ_NS1C_6thread17LinearCombinationISI_Li1EffLNS1H_9ScaleType4KindE0ELNS_15FloatRoundStyleE2ESI_EENS1_15EpilogueDefaultEEEEEvvEEEEvNT_6ParamsE,@"STO_CUDA_ENTRY STV_DEFAULT"
_ZN7cutlass13device_kernelINS_4gemm6kernel13GemmUniversalIN4cute5tupleIJiiiiEEENS1_10collective13CollectiveMmaINS1_37MainloopSm90TmaGmmaWarpSpecializedFP8ILi75ENS5_IJNS4_1CILi1EEESB_SB_EEENS1_32KernelTmaWarpSpecializedPingpongEEENS5_IJNSA_ILi64EEENSA_ILi32EEESG_EEENS_12float_e4m3_tENS5_IJlSB_lEEESI_SJ_NS4_8TiledMMAINS4_8MMA_AtomIJNS4_4SM904GMMA30MMA_64x32x32_F32E4M3E4M3_SS_TNILNSN_7ScaleInE1ELSP_1EEEEEENS4_6LayoutISC_NS5_IJNSA_ILi0EEEST_ST_EEEEENS5_IJNS4_10UnderscoreESW_SW_EEEEENS4_13SM90_TMA_LOADENS4_14ComposedLayoutINS4_7SwizzleILi1ELi4ELi3EEENS4_18smem_ptr_flag_bitsILi8EEENSS_INS5_IJNSA_ILi8EEESG_EEENS5_IJSG_SB_EEEEEEEvNS4_8identityESZ_S19_vS1A_EENS_8epilogue10collective6detail29Sm90TmaWarpSpecializedAdapterINS1D_15DefaultEpilogueISI_SJ_SJ_NS1C_6thread17LinearCombinationISI_Li1EffLNS1H_9ScaleType4KindE0ELNS_15FloatRoundStyleE2ESI_EENS1_15EpilogueDefaultEEEEEvvEEEEvNT_6ParamsE:
[----:B------:R-:W-:Y:S01]  /*0000*/  LDC R1, c[0x0][0x28] ;  /* 0x00000a00ff017b82 */ /* 0x000fe20000000800 */
[----:B------:R-:W0:Y:S01]  /*0010*/  S2R R12, SR_TID.X ;  /* 0x00000000000c7919 */ /* 0x000e220000002100 */
[----:B------:R-:W-:Y:S01]  /*0020*/  ELECT P0, URZ, PT ;  /* 0x00000000003f782f */ /* 0x000fe20003800000 */
[----:B------:R-:W-:Y:S01]  /*0030*/  BSSY B0, `(.L_x_0) ;  /* 0x000000f000007945 */ /* 0x000fe20003800000 */
[--C-:B0-----:R-:W-:Y:S02]  /*0040*/  SHF.R.U32.HI R0, RZ, 0x5, R12.reuse ;  /* 0x00000005ff007819 */ /* 0x101fe4000001160c */
[----:B------:R-:W-:-:S03]  /*0050*/  SHF.R.U32.HI R4, RZ, 0x7, R12 ;  /* 0x00000007ff047819 */ /* 0x000fc6000001160c */
[----:B------:R-:W0:Y:S04]  /*0060*/  SHFL.IDX PT, R2, R0, RZ, 0x1f ;  /* 0x00001fff00027589 */ /* 0x000e2800000e0000 */
[----:B------:R1:W2:Y:S01]  /*0070*/  SHFL.IDX PT, R5, R4, RZ, 0x1f ;  /* 0x00001fff04057589 */ /* 0x0002a200000e0000 */
[----:B0-----:R-:W-:-:S13]  /*0080*/  ISETP.NE.OR P0, PT, R2, RZ, !P0 ;  /* 0x000000ff0200720c */ /* 0x001fda0004705670 */
[----:B-12---:R-:W-:Y:S05]  /*0090*/  @P0 BRA `(.L_x_1) ;  /* 0x0000000000200947 */ /* 0x006fea0003800000 */
[----:B------:R-:W-:Y:S02]  /*00a0*/  ULDC.64 UR4, c[0x0][0x198] ;  /* 0x0000660000047ab9 */ /* 0x000fe40000000a00 */
[----:B------:R-:W-:Y:S02]  /*00b0*/  UIADD3 UR6, UP0, UR4, 0xf0, URZ ;  /* 0x000000f004067890 */ /* 0x000fe4000ff1e03f */
[----:B------:R-:W-:Y:S02]  /*00c0*/  UIADD3 UR4, UP1, UR4, 0x1f0, URZ ;  /* 0x000001f004047890 */ /* 0x000fe4000ff3e03f */
[----:B------:R-:W-:Y:S02]  /*00d0*/  UIADD3.X UR7, URZ, UR5, URZ, UP0, !UPT ;  /* 0x000000053f077290 */ /* 0x000fe400087fe43f */
[----:B------:R-:W-:-:S07]  /*00e0*/  UIADD3.X UR5, URZ, UR5, URZ, UP1, !UPT ;  /* 0x000000053f057290 */ /* 0x000fce0008ffe43f */
[----:B------:R0:W-:Y:S02]  /*00f0*/  UTMACCTL.PF [UR6] ;  /* 0x00000000060079b9 */ /* 0x0001e40008040000 */
[----:B------:R0:W-:Y:S02]  /*0100*/  UTMACCTL.PF [UR4] ;  /* 0x00000000040079b9 */ /* 0x0001e40008040000 */
[----:B0-----:R-:W-:Y:S01]  /*0110*/  NOP ;  /* 0x0000000000007918 */ /* 0x001fe20000000000 */
.L_x_1:
[----:B------:R-:W-:Y:S05]  /*0120*/  BSYNC B0 ;  /* 0x0000000000007941 */ /* 0x000fea0003800000 */
.L_x_0:
[----:B------:R-:W0:Y:S02]  /*0130*/  SHFL.IDX PT, R3, R0, RZ, 0x1f ;  /* 0x00001fff00037589 */ /* 0x000e2400000e0000 */
[----:B0-----:R-:W-:-:S13]  /*0140*/  ISETP.NE.AND P0, PT, R3, RZ, PT ;  /* 0x000000ff0300720c */ /* 0x001fda0003f05270 */
[----:B------:R-:W-:Y:S05]  /*0150*/  @P0 BRA `(.L_x_2) ;  /* 0x00000008009c0947 */ /* 0x000fea0003800000 */
[----:B------:R-:W-:Y:S01]  /*0160*/  ELECT P0, URZ, PT ;  /* 0x00000000003f782f */ /* 0x000fe20003800000 */
[----:B------:R-:W-:-:S12]  /*0170*/  BSSY B0, `(.L_x_2) ;  /* 0x00000a5000007945 */ /* 0x000fd80003800000 */
[----:B------:R-:W-:Y:S05]  /*0180*/  @!P0 BRA `(.L_x_3) ;  /* 0x00000008008c8947 */ /* 0x000fea0003800000 */
[----:B------:R-:W0:Y:S01]  /*0190*/  S2UR UR8, SR_CgaCtaId ;  /* 0x00000000000879c3 */ /* 0x000e220000008800 */
[----:B------:R-:W-:Y:S01]  /*01a0*/  UMOV UR4, 0x400 ;  /* 0x0000040000047882 */ /* 0x000fe20000000000 */
[----:B------:R-:W-:Y:S01]  /*01b0*/  UMOV UR5, 0x1 ;  /* 0x0000000100057882 */ /* 0x000fe20000000000 */
[----:B------:R-:W-:Y:S02]  /*01c0*/  UMOV UR6, 0x80 ;  /* 0x0000008000067882 */ /* 0x000fe40000000000 */
[----:B------:R-:W-:-:S04]  /*01d0*/  UIADD3 UR6, -UR6, 0x100000, URZ ;  /* 0x0010000006067890 */ /* 0x000fc8000fffe13f */
[----:B------:R-:W-:Y:S02]  /*01e0*/  USHF.L.U32 UR7, UR6, 0xb, URZ ;  /* 0x0000000b06077899 */ /* 0x000fe4000800063f */
[----:B------:R-:W-:Y:S02]  /*01f0*/  USHF.L.U32 UR6, UR6, 0x1, URZ ;  /* 0x0000000106067899 */ /* 0x000fe4000800063f */
[----:B0-----:R-:W-:Y:S02]  /*0200*/  ULEA UR8, UR8, UR4, 0x18 ;  /* 0x0000000408087291 */ /* 0x001fe4000f8ec03f */
[----:B------:R-:W-:-:S04]  /*0210*/  UIADD3 UR4, -UR5, 0x100000, URZ ;  /* 0x0010000005047890 */ /* 0x000fc8000fffe13f */
[----:B------:R-:W-:Y:S02]  /*0220*/  USHF.L.U32 UR5, UR4, 0xb, URZ ;  /* 0x0000000b04057899 */ /* 0x000fe4000800063f */
[----:B------:R-:W-:Y:S01]  /*0230*/  USHF.L.U32 UR4, UR4, 0x1, URZ ;  /* 0x0000000104047899 */ /* 0x000fe2000800063f */
[----:B------:R-:W0:Y:S11]  /*0240*/  FENCE.VIEW.ASYNC.S ;  /* 0x00000000000073c6 */ /* 0x000e360000000000 */
[----:B0-----:R0:W1:Y:S01]  /*0250*/  SYNCS.EXCH.64 URZ, [UR8], UR4 ;  /* 0x00000004083f75b2 */ /* 0x0010620008000100 */
[----:B------:R0:W2:Y:S01]  /*0260*/  SYNCS.EXCH.64 URZ, [UR8+0x258], UR6 ;  /* 0x00025806083f75b2 */ /* 0x0000a20008000100 */
[----:B------:R0:W3:Y:S01]  /*0270*/  SYNCS.EXCH.64 URZ, [UR8+0x8], UR4 ;  /* 0x00000804083f75b2 */ /* 0x0000e20008000100 */
[----:B------:R0:W4:Y:S01]  /*0280*/  SYNCS.EXCH.64 URZ, [UR8+0x260], UR6 ;  /* 0x00026006083f75b2 */ /* 0x0001220008000100 */
[----:B------:R0:W0:Y:S01]  /*0290*/  SYNCS.EXCH.64 URZ, [UR8+0x10], UR4 ;  /* 0x00001004083f75b2 */ /* 0x0000220008000100 */
        /* <DEDUP_REMOVED lines=145> */
[----:B-1234-:R-:W-:Y:S01]  /*0bb0*/  NOP ;  /* 0x0000000000007918 */ /* 0x01efe20000000000 */
.L_x_3:
[----:B0-----:R-:W-:Y:S05]  /*0bc0*/  BSYNC B0 ;  /* 0x0000000000007941 */ /* 0x001fea0003800000 */
.L_x_2:
[----:B------:R-:W0:Y:S01]  /*0bd0*/  SHFL.IDX PT, R6, R0, RZ, 0x1f ;  /* 0x00001fff00067589 */ /* 0x000e2200000e0000 */
[----:B------:R-:W-:Y:S01]  /*0be0*/  ELECT P0, URZ, PT ;  /* 0x00000000003f782f */ /* 0x000fe20003800000 */
[----:B------:R-:W-:Y:S01]  /*0bf0*/  NOP ;  /* 0x0000000000007918 */ /* 0x000fe20000000000 */
[----:B------:R-:W-:Y:S01]  /*0c00*/  ELECT P1, URZ, PT ;  /* 0x00000000003f782f */ /* 0x000fe20003820000 */
[----:B------:R-:W1:Y:S01]  /*0c10*/  SHFL.IDX PT, R3, R0, RZ, 0x1f ;  /* 0x00001fff00037589 */ /* 0x000e6200000e0000 */
[----:B------:R-:W-:Y:S01]  /*0c20*/  UMOV UR4, 0x20 ;  /* 0x0000002000047882 */ /* 0x000fe20000000000 */
[----:B------:R-:W-:Y:S01]  /*0c30*/  UMOV UR11, 0x80 ;  /* 0x00000080000b7882 */ /* 0x000fe20000000000 */
[----:B------:R-:W-:Y:S01]  /*0c40*/  NOP ;  /* 0x0000000000007918 */ /* 0x000fe20000000000 */
[----:B------:R-:W2:Y:S01]  /*0c50*/  SHFL.IDX PT, R4, R4, RZ, 0x1f ;  /* 0x00001fff04047589 */ /* 0x000ea200000e0000 */
[C---:B------:R-:W-:Y:S01]  /*0c60*/  VIADD R33, R5.reuse, 0xffffffff ;  /* 0xffffffff05217836 */ /* 0x040fe20000000000 */
[----:B------:R-:W-:Y:S01]  /*0c70*/  ULDC.64 UR20, c[0x0][0x208] ;  /* 0x0000820000147ab9 */ /* 0x000fe20000000a00 */
[----:B------:R-:W-:-:S03]  /*0c80*/  ISETP.NE.AND P3, PT, R5, RZ, PT ;  /* 0x000000ff0500720c */ /* 0x000fc60003f65270 */
[----:B------:R-:W-:Y:S02]  /*0c90*/  ISETP.GE.U32.AND P2, PT, R33, 0x2, PT ;  /* 0x000000022100780c */ /* 0x000fe40003f46070 */
[----:B0-----:R-:W-:Y:S02]  /*0ca0*/  ISETP.NE.OR P0, PT, R6, RZ, !P0 ;  /* 0x000000ff0600720c */ /* 0x001fe40004705670 */
[----:B-1----:R-:W-:Y:S02]  /*0cb0*/  ISETP.NE.OR P1, PT, R3, RZ, !P1 ;  /* 0x000000ff0300720c */ /* 0x002fe40004f25670 */
[----:B------:R-:W-:Y:S02]  /*0cc0*/  SHF.R.S32.HI R3, RZ, 0x1f, R2 ;  /* 0x0000001fff037819 */ /* 0x000fe40000011402 */
[----:B--2---:R-:W-:Y:S02]  /*0cd0*/  R2UR UR15, R4 ;  /* 0x00000000040f72ca */ /* 0x004fe400000e0000 */
[----:B------:R-:W-:-:S05]  /*0ce0*/  LEA.HI R3, R3, R2, RZ, 0x2 ;  /* 0x0000000203037211 */ /* 0x000fca00078f10ff */
[----:B------:R-:W-:Y:S01]  /*0cf0*/  VOTEU.ALL UP0, P0 ;  /* 0x00000000003f7886 */ /* 0x000fe20000000000 */
[----:B------:R-:W-:Y:S01]  /*0d00*/  LOP3.LUT R3, R3, 0xfffffffc, RZ, 0xc0, !PT ;  /* 0xfffffffc03037812 */ /* 0x000fe200078ec0ff */
[----:B------:R-:W-:-:S03]  /*0d10*/  VOTEU.ALL UP1, P1 ;  /* 0x00000000003f7886 */ /* 0x000fc60000820000 */
[----:B------:R-:W0:Y:S01]  /*0d20*/  @!UP0 S2UR UR7, SR_CgaCtaId ;  /* 0x00000000000789c3 */ /* 0x000e220000008800 */
[----:B------:R-:W-:Y:S01]  /*0d30*/  @!UP0 UMOV UR6, 0x400 ;  /* 0x0000040000068882 */ /* 0x000fe20000000000 */
[----:B------:R-:W-:-:S04]  /*0d40*/  @!UP0 UIADD3 UR4, -UR4, 0x100000, URZ ;  /* 0x0010000004048890 */ /* 0x000fc8000fffe13f */
[----:B------:R-:W-:Y:S02]  /*0d50*/  @!UP0 USHF.L.U32 UR5, UR4, 0xb, URZ ;  /* 0x0000000b04058899 */ /* 0x000fe4000800063f */
[----:B------:R-:W-:Y:S01]  /*0d60*/  @!UP0 USHF.L.U32 UR4, UR4, 0x1, URZ ;  /* 0x0000000104048899 */ /* 0x000fe2000800063f */
[----:B------:R-:W-:Y:S01]  /*0d70*/  IMAD.IADD R20, R2, 0x1, -R3 ;  /* 0x0000000102147824 */ /* 0x000fe200078e0a03 */
[----:B------:R-:W-:Y:S01]  /*0d80*/  @!UP1 UMOV UR9, 0x400 ;  /* 0x0000040000099882 */ /* 0x000fe20000000000 */
[----:B------:R-:W-:Y:S01]  /*0d90*/  VOTEU.ALL UP2, P1 ;  /* 0x00000000003f7886 */ /* 0x000fe20000840000 */
[----:B------:R-:W-:Y:S01]  /*0da0*/  VOTEU.ALL UP3, P1 ;  /* 0x00000000003f7886 */ /* 0x000fe20000860000 */
[----:B------:R-:W-:Y:S01]  /*0db0*/  VOTEU.ALL UP4, P1 ;  /* 0x00000000003f7886 */ /* 0x000fe20000880000 */
[----:B------:R-:W1:Y:S01]  /*0dc0*/  @!UP1 S2UR UR10, SR_CgaCtaId ;  /* 0x00000000000a99c3 */ /* 0x000e620000008800 */
[----:B------:R-:W-:Y:S01]  /*0dd0*/  VOTEU.ALL UP5, P1 ;  /* 0x00000000003f7886 */ /* 0x000fe200008a0000 */
[----:B------:R-:W-:-:S04]  /*0de0*/  SHF.R.S32.HI R3, RZ, 0x1f, R12 ;  /* 0x0000001fff037819 */ /* 0x000fc8000001140c */
[----:B------:R-:W-:-:S04]  /*0df0*/  LEA.HI R3, R3, R12, RZ, 0x7 ;  /* 0x0000000c03037211 */ /* 0x000fc800078f38ff */
[----:B------:R-:W-:-:S05]  /*0e00*/  LOP3.LUT R3, R3, 0xffffff80, RZ, 0xc0, !PT ;  /* 0xffffff8003037812 */ /* 0x000fca00078ec0ff */
[----:B------:R-:W-:Y:S01]  /*0e10*/  IMAD.IADD R7, R12, 0x1, -R3 ;  /* 0x000000010c077824 */ /* 0x000fe200078e0a03 */
[----:B0-----:R-:W-:Y:S02]  /*0e20*/  @!UP0 ULEA UR8, UR7, UR6, 0x18 ;  /* 0x0000000607088291 */ /* 0x001fe4000f8ec03f */
[----:B------:R-:W-:-:S04]  /*0e30*/  @!UP1 UIADD3 UR6, -UR11, 0x100000, URZ ;  /* 0x001000000b069890 */ /* 0x000fc8000fffe13f */
[----:B------:R-:W-:Y:S02]  /*0e40*/  @!UP1 USHF.L.U32 UR7, UR6, 0xb, URZ ;  /* 0x0000000b06079899 */ /* 0x000fe4000800063f */
[----:B------:R-:W-:Y:S01]  /*0e50*/  @!UP1 USHF.L.U32 UR6, UR6, 0x1, URZ ;  /* 0x0000000106069899 */ /* 0x000fe2000800063f */
[----:B------:R-:W-:Y:S01]  /*0e60*/  VOTEU.ALL UP0, P0 ;  /* 0x00000000003f7886 */ /* 0x000fe20000000000 */
[----:B-1----:R-:W-:Y:S01]  /*0e70*/  @!UP1 ULEA UR9, UR10, UR9, 0x18 ;  /* 0x000000090a099291 */ /* 0x002fe2000f8ec03f */
[----:B------:R-:W-:Y:S02]  /*0e80*/  VOTEU.ALL UP1, P0 ;  /* 0x00000000003f7886 */ /* 0x000fe40000020000 */
[----:B------:R-:W-:Y:S01]  /*0e90*/  ULDC.64 UR10, c[0x0][0x598] ;  /* 0x00016600000a7ab9 */ /* 0x000fe20000000a00 */
[----:B------:R-:W-:Y:S01]  /*0ea0*/  ISETP.NE.AND P0, PT, R20, 0x3, PT ;  /* 0x000000031400780c */ /* 0x000fe20003f05270 */
[----:B------:R-:W0:Y:S02]  /*0eb0*/  FENCE.VIEW.ASYNC.S ;  /* 0x00000000000073c6 */ /* 0x000e240000000000 */
[----:B0-----:R0:W1:Y:S01]  /*0ec0*/  @!UP0 SYNCS.EXCH.64 URZ, [UR8+0x4e0], UR4 ;  /* 0x0004e004083f85b2 */ /* 0x0010620008000100 */
[----:B------:R-:W-:-:S02]  /*0ed0*/  ISETP.NE.U32.AND P1, PT, RZ, UR10, PT ;  /* 0x0000000aff007c0c */ /* 0x000fc4000bf25070 */
[----:B------:R-:W-:Y:S02]  /*0ee0*/  ISETP.EQ.OR P0, PT, R20, RZ, !P0 ;  /* 0x000000ff1400720c */ /* 0x000fe40004702670 */
[----:B------:R-:W-:Y:S02]  /*0ef0*/  ISETP.NE.AND.EX P1, PT, RZ, UR11, PT, P1 ;  /* 0x0000000bff007c0c */ /* 0x000fe4000bf25310 */
[----:B------:R-:W-:-:S04]  /*0f00*/  ISETP.EQ.AND P0, PT, R5, RZ, P0 ;  /* 0x000000ff0500720c */ /* 0x000fc80000702270 */
[----:B------:R-:W-:-:S04]  /*0f10*/  SEL R0, RZ, 0x1, !P0 ;  /* 0x00000001ff007807 */ /* 0x000fc80004000000 */
[----:B------:R-:W-:Y:S01]  /*0f20*/  SEL R0, R0, 0x2, P2 ;  /* 0x0000000200007807 */ /* 0x000fe20001000000 */
[----:B------:R0:W1:Y:S01]  /*0f30*/  @!UP1 SYNCS.EXCH.64 URZ, [UR8+0x4e8], UR4 ;  /* 0x0004e804083f95b2 */ /* 0x0000620008000100 */
[----:B------:R-:W-:Y:S01]  /*0f40*/  NOP ;  /* 0x0000000000007918 */ /* 0x000fe20000000000 */
[----:B------:R0:W1:Y:S01]  /*0f50*/  @!UP2 SYNCS.EXCH.64 URZ, [UR9+0x4c0], UR6 ;  /* 0x0004c006093fa5b2 */ /* 0x0000620008000100 */
[----:B------:R0:W1:Y:S01]  /*0f60*/  @!UP3 SYNCS.EXCH.64 URZ, [UR9+0x4c8], UR6 ;  /* 0x0004c806093fb5b2 */ /* 0x0000620008000100 */
[----:B------:R0:W1:Y:S01]  /*0f70*/  @!UP4 SYNCS.EXCH.64 URZ, [UR9+0x4d0], UR6 ;  /* 0x0004d006093fc5b2 */ /* 0x0000620008000100 */
[----:B------:R0:W1:Y:S01]  /*0f80*/  @!UP5 SYNCS.EXCH.64 URZ, [UR9+0x4d8], UR6 ;  /* 0x0004d806093fd5b2 */ /* 0x0000620008000100 */
[----:B------:R-:W-:Y:S01]  /*0f90*/  NOP ;  /* 0x0000000000007918 */ /* 0x000fe20000000000 */
[----:B-1----:R-:W-:Y:S06]  /*0fa0*/  BAR.SYNC.DEFER_BLOCKING 0x0 ;  /* 0x0000000000007b1d */ /* 0x002fec0000010000 */
[----:B0-----:R-:W-:Y:S05]  /*0fb0*/  @!P1 BRA `(.L_x_4) ;  /* 0x00000000001c9947 */ /* 0x001fea0003800000 */
[----:B------:R-:W0:Y:S02]  /*0fc0*/  LDC.64 R2, c[0x0][0x598] ;  /* 0x00016600ff027b82 */ /* 0x000e240000000a00 */
[----:B0-----:R-:W2:Y:S02]  /*0fd0*/  LDG.E.64 R2, desc[UR20][R2.64] ;  /* 0x0000001402027981 */ /* 0x001ea4000c1e1b00 */
[----:B--2---:R-:W-:-:S04]  /*0fe0*/  ISETP.NE.U32.AND P0, PT, R2, RZ, PT ;  /* 0x000000ff0200720c */ /* 0x004fc80003f05070 */
[----:B------:R-:W-:-:S13]  /*0ff0*/  ISETP.NE.AND.EX P0, PT, R3, RZ, PT, P0 ;  /* 0x000000ff0300720c */ /* 0x000fda0003f05300 */
[----:B------:R-:W-:Y:S05]  /*1000*/  @!P0 BRA `(.L_x_4) ;  /* 0x0000000000088947 */ /* 0x000fea0003800000 */
[----:B------:R2:W5:Y:S01]  /*1010*/  LD.E R11, desc[UR20][R2.64] ;  /* 0x00000014020b7980 */ /* 0x000562000c101900 */
[----:B------:R-:W-:Y:S05]  /*1020*/  BRA `(.L_x_5) ;  /* 0x0000000000207947 */ /* 0x000fea0003800000 */
.L_x_4:
[----:B------:R-:W-:Y:S02]  /*1030*/  ULDC.64 UR4, c[0x0][0x588] ;  /* 0x0001620000047ab9 */ /* 0x000fe40000000a00 */
[----:B------:R-:W-:-:S04]  /*1040*/  ISETP.NE.U32.AND P0, PT, RZ, UR4, PT ;  /* 0x00000004ff007c0c */ /* 0x000fc8000bf05070 */
[----:B------:R-:W-:-:S13]  /*1050*/  ISETP.NE.AND.EX P0, PT, RZ, UR5, PT, P0 ;  /* 0x00000005ff007c0c */ /* 0x000fda000bf05300 */
[----:B------:R-:W-:Y:S05]  /*1060*/  @!P0 BRA `(.L_x_6) ;  /* 0x00000000000c8947 */ /* 0x000fea0003800000 */
[----:B------:R-:W0:Y:S02]  /*1070*/  LDC.64 R2, c[0x0][0x588] ;  /* 0x00016200ff027b82 */ /* 0x000e240000000a00 */
[----:B0-----:R0:W5:Y:S01]  /*1080*/  LDG.E R11, desc[UR20][R2.64] ;  /* 0x00000014020b7981 */ /* 0x001162000c1e1900 */
[----:B------:R-:W-:Y:S05]  /*1090*/  BRA `(.L_x_5) ;  /* 0x0000000000047947 */ /* 0x000fea0003800000 */
.L_x_6:
[----:B------:R-:W1:Y:S02]  /*10a0*/  LDC R11, c[0x0][0x580] ;  /* 0x00016000ff0b7b82 */ /* 0x000e640000000800 */
.L_x_5:
[----:B------:R-:W-:Y:S02]  /*10b0*/  ULDC.64 UR4, c[0x0][0x5a0] ;  /* 0x0001680000047ab9 */ /* 0x000fe40000000a00 */
[----:B------:R-:W-:-:S04]  /*10c0*/  ISETP.NE.U32.AND P0, PT, RZ, UR4, PT ;  /* 0x00000004ff007c0c */ /* 0x000fc8000bf05070 */
[----:B------:R-:W-:-:S13]  /*10d0*/  ISETP.NE.AND.EX P0, PT, RZ, UR5, PT, P0 ;  /* 0x00000005ff007c0c */ /* 0x000fda000bf05300 */
[----:B------:R-:W-:Y:S05]  /*10e0*/  @!P0 BRA `(.L_x_7) ;  /* 0x00000000001c8947 */ /* 0x000fea0003800000 */
[----:B0-2---:R-:W0:Y:S02]  /*10f0*/  LDC.64 R2, c[0x0][0x5a0] ;  /* 0x00016800ff027b82 */ /* 0x005e240000000a00 */
[----:B0-----:R-:W2:Y:S02]  /*1100*/  LDG.E.64 R2, desc[UR20][R2.64] ;  /* 0x0000001402027981 */ /* 0x001ea4000c1e1b00 */
[----:B--2---:R-:W-:-:S04]  /*1110*/  ISETP.NE.U32.AND P0, PT, R2, RZ, PT ;  /* 0x000000ff0200720c */ /* 0x004fc80003f05070 */
[----:B------:R-:W-:-:S13]  /*1120*/  ISETP.NE.AND.EX P0, PT, R3, RZ, PT, P0 ;  /* 0x000000ff0300720c */ /* 0x000fda0003f05300 */
[----:B------:R-:W-:Y:S05]  /*1130*/  @!P0 BRA `(.L_x_7) ;  /* 0x0000000000088947 */ /* 0x000fea0003800000 */
[----:B------:R0:W5:Y:S01]  /*1140*/  LD.E R13, desc[UR20][R2.64] ;  /* 0x00000014020d7980 */ /* 0x000162000c101900 */
[----:B------:R-:W-:Y:S05]  /*1150*/  BRA `(.L_x_8) ;  /* 0x0000000000207947 */ /* 0x000fea0003800000 */
.L_x_7:
[----:B------:R-:W-:Y:S02]  /*1160*/  ULDC.64 UR4, c[0x0][0x590] ;  /* 0x0001640000047ab9 */ /* 0x000fe40000000a00 */
[----:B------:R-:W-:-:S04]  /*1170*/  ISETP.NE.U32.AND P0, PT, RZ, UR4, PT ;  /* 0x00000004ff007c0c */ /* 0x000fc8000bf05070 */
[----:B------:R-:W-:-:S13]  /*1180*/  ISETP.NE.AND.EX P0, PT, RZ, UR5, PT, P0 ;  /* 0x00000005ff007c0c */ /* 0x000fda000bf05300 */
[----:B------:R-:W-:Y:S05]  /*1190*/  @!P0 BRA `(.L_x_9) ;  /* 0x00000000000c8947 */ /* 0x000fea0003800000 */
[----:B0-2---:R-:W0:Y:S02]  /*11a0*/  LDC.64 R2, c[0x0][0x590] ;  /* 0x00016400ff027b82 */ /* 0x005e240000000a00 */
[----:B0-----:R4:W5:Y:S01]  /*11b0*/  LDG.E R13, desc[UR20][R2.64] ;  /* 0x00000014020d7981 */ /* 0x001962000c1e1900 */
[----:B------:R-:W-:Y:S05]  /*11c0*/  BRA `(.L_x_8) ;  /* 0x0000000000047947 */ /* 0x000fea0003800000 */
.L_x_9:
[----:B------:R-:W3:Y:S02]  /*11d0*/  LDC R13, c[0x0][0x584] ;  /* 0x00016100ff0d7b82 */ /* 0x000ee40000000800 */
.L_x_8:
[----:B0-2-4-:R-:W0:Y:S01]  /*11e0*/  LDC R2, c[0x0][0x65c] ;  /* 0x00019700ff027b82 */ /* 0x015e220000000800 */
[----:B------:R-:W2:Y:S01]  /*11f0*/  S2R R21, SR_CTAID.Y ;  /* 0x0000000000157919 */ /* 0x000ea20000002600 */
[----:B------:R-:W-:Y:S01]  /*1200*/  ULDC UR8, c[0x0][0x28c] ;  /* 0x0000a30000087ab9 */ /* 0x000fe20000000800 */
[----:B------:R-:W-:Y:S01]  /*1210*/  ISETP.NE.AND P0, PT, R5, 0x2, PT ;  /* 0x000000020500780c */ /* 0x000fe20003f05270 */
[----:B------:R-:W-:Y:S01]  /*1220*/  UIADD3 UR8, UR8, 0x1f, URZ ;  /* 0x0000001f08087890 */ /* 0x000fe2000fffe03f */
[----:B------:R-:W4:Y:S01]  /*1230*/  S2R R14, SR_CTAID.X ;  /* 0x00000000000e7919 */ /* 0x000f220000002500 */
[----:B------:R-:W-:Y:S01]  /*1240*/  IMAD.MOV.U32 R15, RZ, RZ, RZ ;  /* 0x000000ffff0f7224 */ /* 0x000fe200078e00ff */
[----:B------:R-:W-:Y:S01]  /*1250*/  UMOV UR5, URZ ;  /* 0x0000003f00057c82 */ /* 0x000fe20008000000 */
[----:B------:R-:W-:Y:S01]  /*1260*/  USHF.R.S32.HI UR9, URZ, 0x1f, UR8 ;  /* 0x0000001f3f097899 */ /* 0x000fe20008011408 */
[----:B------:R-:W-:-:S03]  /*1270*/  UMOV UR4, URZ ;  /* 0x0000003f00047c82 */ /* 0x000fc60008000000 */
[----:B------:R-:W-:-:S04]  /*1280*/  ULEA.HI UR9, UR9, UR8, URZ, 0x5 ;  /* 0x0000000809097291 */ /* 0x000fc8000f8f283f */
[----:B------:R-:W-:Y:S01]  /*1290*/  USHF.R.S32.HI UR13, URZ, 0x5, UR9 ;  /* 0x000000053f0d7899 */ /* 0x000fe20008011409 */
[----:B0-----:R-:W-:-:S13]  /*12a0*/  ISETP.NE.AND P2, PT, R2, 0x1, PT ;  /* 0x000000010200780c */ /* 0x001fda0003f45270 */
[----:B------:R-:W4:Y:S01]  /*12b0*/  @P2 LDC R9, c[0x0][0x10] ;  /* 0x00000400ff092b82 */ /* 0x000f220000000800 */
[----:B--2---:R-:W-:Y:S02]  /*12c0*/  @P2 IMAD.MOV.U32 R2, RZ, RZ, R21 ;  /* 0x000000ffff022224 */ /* 0x004fe400078e0015 */
[----:B------:R-:W-:-:S05]  /*12d0*/  @P2 IMAD.MOV.U32 R3, RZ, RZ, RZ ;  /* 0x000000ffff032224 */ /* 0x000fca00078e00ff */
[----:B------:R-:W0:Y:S01]  /*12e0*/  @!P2 LDC R17, c[0x0][0xc] ;  /* 0x00000300ff11ab82 */ /* 0x000e220000000800 */
[----:B------:R-:W-:Y:S01]  /*12f0*/  ULDC UR6, c[0x0][0xc] ;  /* 0x0000030000067ab9 */ /* 0x000fe20000000800 */
[----:B------:R-:W-:Y:S02]  /*1300*/  ULDC UR7, c[0x0][0x10] ;  /* 0x0000040000077ab9 */ /* 0x000fe40000000800 */
[----:B------:R-:W-:-:S04]  /*1310*/  UIMAD.WIDE.U32 UR6, UR6, UR7, URZ ;  /* 0x00000007060672a5 */ /* 0x000fc8000f8e003f */
[----:B------:R-:W2:Y:S01]  /*1320*/  LDC R6, c[0x0][0x14] ;  /* 0x00000500ff067b82 */ /* 0x000ea20000000800 */
[----:B----4-:R-:W-:-:S04]  /*1330*/  @P2 IMAD.WIDE.U32 R8, R14, R9, R2 ;  /* 0x000000090e082225 */ /* 0x010fc800078e0002 */
[----:B------:R-:W-:-:S04]  /*1340*/  @P2 IMAD.MOV.U32 R3, RZ, RZ, RZ ;  /* 0x000000ffff032224 */ /* 0x000fc800078e00ff */
[----:B------:R-:W-:Y:S02]  /*1350*/  @P2 IMAD.IADD R9, R9, 0x1, R3 ;  /* 0x0000000109092824 */ /* 0x000fe400078e0203 */
[----:B0-----:R-:W-:-:S04]  /*1360*/  @!P2 IMAD.WIDE.U32 R4, R17, R21, R14 ;  /* 0x000000151104a225 */ /* 0x001fc800078e000e */
[----:B------:R-:W-:Y:S02]  /*1370*/  @!P2 IMAD.MOV.U32 R8, RZ, RZ, R4 ;  /* 0x000000ffff08a224 */ /* 0x000fe400078e0004 */
[C---:B--2---:R-:W-:Y:S02]  /*1380*/  IMAD R17, R6.reuse, UR7, RZ ;  /* 0x0000000706117c24 */ /* 0x044fe4000f8e02ff */
[----:B------:R-:W-:Y:S01]  /*1390*/  IMAD.WIDE.U32 R2, R6, UR6, RZ ;  /* 0x0000000606027c25 */ /* 0x000fe2000f8e00ff */
[----:B------:R-:W-:-:S03]  /*13a0*/  ULDC.64 UR6, c[0x0][0x650] ;  /* 0x0001940000067ab9 */ /* 0x000fc60000000a00 */
[----:B------:R-:W-:Y:S02]  /*13b0*/  @!P2 IMAD.MOV.U32 R9, RZ, RZ, R5 ;  /* 0x000000ffff09a224 */ /* 0x000fe400078e0005 */
[----:B------:R-:W-:Y:S01]  /*13c0*/  IMAD.IADD R10, R3, 0x1, R17 ;  /* 0x00000001030a7824 */ /* 0x000fe200078e0211 */
[----:B------:R-:W-:Y:S06]  /*13d0*/  @P0 BRA `(.L_x_10) ;  /* 0x0000000000200947 */ /* 0x000fec0003800000 */
[----:B------:R-:W-:Y:S01]  /*13e0*/  UISETP.GE.U32.AND UP0, UPT, UR13, 0x4b, UPT ;  /* 0x0000004b0d00788c */ /* 0x000fe2000bf06070 */
[----:B------:R-:W-:Y:S01]  /*13f0*/  IADD3 R8, P0, R8, R2, RZ ;  /* 0x0000000208087210 */ /* 0x000fe20007f1e0ff */
[----:B------:R-:W-:-:S04]  /*1400*/  UIMAD.WIDE.U32 UR4, UR13, 0x1b4e81b5, URZ ;  /* 0x1b4e81b50d0478a5 */ /* 0x000fc8000f8e003f */
[----:B------:R-:W-:Y:S01]  /*1410*/  USHF.R.U32.HI UR5, URZ, 0x3, UR5 ;  /* 0x000000033f057899 */ /* 0x000fe20008011605 */
[----:B------:R-:W-:Y:S02]  /*1420*/  IMAD.X R9, R10, 0x1, R9, P0 ;  /* 0x000000010a097824 */ /* 0x000fe400000e0609 */
[----:B------:R-:W-:Y:S02]  /*1430*/  UMOV UR4, URZ ;  /* 0x0000003f00047c82 */ /* 0x000fe40008000000 */
[----:B------:R-:W-:Y:S02]  /*1440*/  @UP0 ULOP3.LUT UR4, UR5, 0x1, URZ, 0xc0, !UPT ;  /* 0x0000000105040892 */ /* 0x000fe4000f8ec03f */
[----:B------:R-:W-:-:S12]  /*1450*/  UIMAD UR5, UR5, -0x4b, UR13 ;  /* 0xffffffb5050578a4 */ /* 0x000fd8000f8e020d */
.L_x_10:
[----:B------:R-:W-:Y:S01]  /*1460*/  ISETP.GE.U32.AND P0, PT, R8, UR6, PT ;  /* 0x0000000608007c0c */ /* 0x000fe2000bf06070 */
[----:B------:R-:W-:Y:S01]  /*1470*/  IMAD.MOV.U32 R5, RZ, RZ, -0x1 ;  /* 0xffffffffff057424 */ /* 0x000fe200078e00ff */
[----:B------:R-:W-:Y:S01]  /*1480*/  PRMT R16, RZ, 0x7610, R16 ;  /* 0x00007610ff107816 */ /* 0x000fe20000000010 */
[----:B------:R-:W-:Y:S01]  /*1490*/  IMAD.MOV.U32 R6, RZ, RZ, -0x1 ;  /* 0xffffffffff067424 */ /* 0x000fe200078e00ff */
[----:B------:R-:W-:Y:S01]  /*14a0*/  ISETP.GE.U32.AND.EX P0, PT, R9, UR7, PT, P0 ;  /* 0x0000000709007c0c */ /* 0x000fe2000bf06100 */
[----:B------:R-:W-:-:S12]  /*14b0*/  IMAD.MOV.U32 R4, RZ, RZ, -0x1 ;  /* 0xffffffffff047424 */ /* 0x000fd800078e00ff */
[----:B------:R-:W-:Y:S05]  /*14c0*/  @P0 BRA `(.L_x_11) ;  /* 0x00000004005c0947 */ /* 0x000fea0003800000 */
[----:B------:R-:W0:Y:S01]  /*14d0*/  LDC.64 R24, c[0x0][0x628] ;  /* 0x00018a00ff187b82 */ /* 0x000e220000000a00 */
[----:B------:R-:W-:Y:S02]  /*14e0*/  IMAD.MOV.U32 R4, RZ, RZ, R8 ;  /* 0x000000ffff047224 */ /* 0x000fe400078e0008 */
[----:B------:R-:W-:-:S05]  /*14f0*/  IMAD.MOV.U32 R5, RZ, RZ, R9 ;  /* 0x000000ffff057224 */ /* 0x000fca00078e0009 */
[----:B------:R-:W2:Y:S08]  /*1500*/  LDC R6, c[0x0][0x630] ;  /* 0x00018c00ff067b82 */ /* 0x000eb00000000800 */
[----:B------:R-:W4:Y:S01]  /*1510*/  LDC.64 R26, c[0x0][0x620] ;  /* 0x00018800ff1a7b82 */ /* 0x000f220000000a00 */
[----:B0-----:R-:W-:-:S04]  /*1520*/  ISETP.NE.U32.AND P0, PT, R24, RZ, PT ;  /* 0x000000ff1800720c */ /* 0x001fc80003f05070 */
[----:B------:R-:W-:-:S13]  /*1530*/  ISETP.NE.AND.EX P0, PT, R25, RZ, PT, P0 ;  /* 0x000000ff1900720c */ /* 0x000fda0003f05300 */
[----:B--2-4-:R-:W-:Y:S05]  /*1540*/  @!P0 BRA `(.L_x_12) ;  /* 0x0000000000288947 */ /* 0x014fea0003800000 */
[----:B------:R-:W0:Y:S02]  /*1550*/  LDC R19, c[0x0][0x634] ;  /* 0x00018d00ff137b82 */ /* 0x000e240000000800 */
[----:B0-----:R-:W-:-:S05]  /*1560*/  IADD3 R19, P0, R8, R19, RZ ;  /* 0x0000001308137210 */ /* 0x001fca0007f1e0ff */
[----:B------:R-:W-:-:S04]  /*1570*/  IMAD.X R23, RZ, RZ, R9, P0 ;  /* 0x000000ffff177224 */ /* 0x000fc800000e0609 */
[----:B------:R-:W-:-:S04]  /*1580*/  IMAD.WIDE.U32 R4, R23, R24, RZ ;  /* 0x0000001817047225 */ /* 0x000fc800078e00ff */
[----:B------:R-:W-:-:S04]  /*1590*/  IMAD.WIDE.U32 R16, P0, R19, R25, R4 ;  /* 0x0000001913107225 */ /* 0x000fc80007800004 */
[----:B------:R-:W-:-:S04]  /*15a0*/  IMAD.WIDE.U32 R4, R19, R24, RZ ;  /* 0x0000001813047225 */ /* 0x000fc800078e00ff */
[----:B------:R-:W-:Y:S01]  /*15b0*/  IMAD.X R19, RZ, RZ, RZ, P0 ;  /* 0x000000ffff137224 */ /* 0x000fe200000e06ff */
[----:B------:R-:W-:Y:S01]  /*15c0*/  IADD3 RZ, P0, R5, R16, RZ ;  /* 0x0000001005ff7210 */ /* 0x000fe20007f1e0ff */
[----:B------:R-:W-:-:S04]  /*15d0*/  IMAD.MOV.U32 R18, RZ, RZ, R17 ;  /* 0x000000ffff127224 */ /* 0x000fc800078e0011 */
[----:B------:R-:W-:-:S08]  /*15e0*/  IMAD.WIDE.U32.X R4, R23, R25, R18, P0 ;  /* 0x0000001917047225 */ /* 0x000fd000000e0412 */
.L_x_12:
[--C-:B------:R-:W-:Y:S01]  /*15f0*/  SHF.R.U64 R32, R4, R6, R5.reuse ;  /* 0x0000000604207219 */ /* 0x100fe20000001205 */
[----:B------:R-:W0:Y:S01]  /*1600*/  LDC.64 R28, c[0x0][0x640] ;  /* 0x00019000ff1c7b82 */ /* 0x000e220000000a00 */
[----:B------:R-:W-:Y:S01]  /*1610*/  I2FP.F32.U32 R4, R14 ;  /* 0x0000000e00047245 */ /* 0x000fe20000201000 */
[----:B------:R-:W-:Y:S01]  /*1620*/  ULDC UR6, c[0x0][0x150] ;  /* 0x0000540000067ab9 */ /* 0x000fe20000000800 */
[----:B------:R-:W-:Y:S02]  /*1630*/  SHF.R.U32.HI R5, RZ, R6, R5 ;  /* 0x00000006ff057219 */ /* 0x000fe40000011605 */
[----:B------:R-:W-:Y:S01]  /*1640*/  IADD3 R17, P0, RZ, -R32, RZ ;  /* 0x80000020ff117210 */ /* 0x000fe20007f1e0ff */
[----:B------:R-:W-:Y:S01]  /*1650*/  FMUL R6, R4, UR6 ;  /* 0x0000000604067c20 */ /* 0x000fe20008400000 */
[----:B------:R-:W-:Y:S01]  /*1660*/  ULDC UR6, c[0x0][0x154] ;  /* 0x0000550000067ab9 */ /* 0x000fe20000000800 */
[----:B------:R-:W2:Y:S02]  /*1670*/  LDC R18, c[0x0][0x618] ;  /* 0x00018600ff127b82 */ /* 0x000ea40000000800 */
[----:B------:R-:W-:-:S02]  /*1680*/  IMAD.X R19, RZ, RZ, ~R5, P0 ;  /* 0x000000ffff137224 */ /* 0x000fc400000e0e05 */
[----:B------:R-:W4:Y:S01]  /*1690*/  F2I.U32.TRUNC.NTZ R6, R6 ;  /* 0x0000000600067305 */ /* 0x000f22000020f000 */
[----:B------:R-:W-:-:S03]  /*16a0*/  IMAD.WIDE.U32 R4, R17, R26, R8 ;  /* 0x0000001a11047225 */ /* 0x000fc600078e0008 */
[----:B------:R-:W1:Y:S01]  /*16b0*/  LDC R15, c[0x0][0x144] ;  /* 0x00005100ff0f7b82 */ /* 0x000e620000000800 */
[----:B------:R-:W-:-:S04]  /*16c0*/  IMAD R16, R19, R26, RZ ;  /* 0x0000001a13107224 */ /* 0x000fc800078e02ff */
[----:B------:R-:W-:-:S03]  /*16d0*/  IMAD R17, R17, R27, R16 ;  /* 0x0000001b11117224 */ /* 0x000fc600078e0210 */
[----:B------:R-:W3:Y:S01]  /*16e0*/  LDC R22, c[0x0][0x608] ;  /* 0x00018200ff167b82 */ /* 0x000ee20000000800 */
[----:B------:R-:W-:Y:S01]  /*16f0*/  IMAD.IADD R17, R5, 0x1, R17 ;  /* 0x0000000105117824 */ /* 0x000fe200078e0211 */
[----:B0-----:R-:W-:Y:S01]  /*1700*/  ISETP.NE.U32.AND P0, PT, R28, RZ, PT ;  /* 0x000000ff1c00720c */ /* 0x001fe20003f05070 */
[----:B----4-:R-:W-:-:S03]  /*1710*/  IMAD.MOV R5, RZ, RZ, -R6 ;  /* 0x000000ffff057224 */ /* 0x010fc600078e0a06 */
[----:B------:R-:W-:Y:S02]  /*1720*/  ISETP.NE.AND.EX P0, PT, R29, RZ, PT, P0 ;  /* 0x000000ff1d00720c */ /* 0x000fe40003f05300 */
[----:B------:R-:W0:Y:S01]  /*1730*/  LDC R19, c[0x0][0x658] ;  /* 0x00019600ff137b82 */ /* 0x000e220000000800 */
[-CC-:B--2---:R-:W-:Y:S02]  /*1740*/  SHF.R.U64 R26, R4, R18.reuse, R17.reuse ;  /* 0x00000012041a7219 */ /* 0x184fe40000001211 */
[----:B------:R-:W-:Y:S02]  /*1750*/  I2FP.F32.U32 R4, R21 ;  /* 0x0000001500047245 */ /* 0x000fe40000201000 */
[----:B------:R-:W-:Y:S01]  /*1760*/  SHF.R.U32.HI R17, RZ, R18, R17 ;  /* 0x00000012ff117219 */ /* 0x000fe20000011611 */
[----:B------:R-:W-:Y:S02]  /*1770*/  IMAD.MOV.U32 R18, RZ, RZ, 0x1 ;  /* 0x00000001ff127424 */ /* 0x000fe400078e00ff */
[----:B------:R-:W2:Y:S01]  /*1780*/  LDC R24, c[0x0][0x148] ;  /* 0x00005200ff187b82 */ /* 0x000ea20000000800 */
[----:B-1----:R-:W-:-:S02]  /*1790*/  IMAD R6, R15, R5, R14 ;  /* 0x000000050f067224 */ /* 0x002fc400078e020e */
[----:B------:R-:W-:Y:S01]  /*17a0*/  FMUL R5, R4, UR6 ;  /* 0x0000000604057c20 */ /* 0x000fe20008400000 */
[----:B------:R-:W-:-:S04]  /*17b0*/  IMAD.MOV.U32 R4, RZ, RZ, -0x1 ;  /* 0xffffffffff047424 */ /* 0x000fc800078e00ff */
[----:B------:R-:W1:Y:S01]  /*17c0*/  LDC R25, c[0x0][0x600] ;  /* 0x00018000ff197b82 */ /* 0x000e620000000800 */
[-CC-:B---3--:R-:W-:Y:S02]  /*17d0*/  SHF.R.U64 R34, R26, R22.reuse, R17.reuse ;  /* 0x000000161a227219 */ /* 0x188fe40000001211 */
[----:B------:R-:W-:Y:S02]  /*17e0*/  SHF.R.U32.HI R14, RZ, R22, R17 ;  /* 0x00000016ff0e7219 */ /* 0x000fe40000011611 */
[----:B------:R3:W4:Y:S03]  /*17f0*/  F2I.U32.TRUNC.NTZ R22, R5 ;  /* 0x0000000500167305 */ /* 0x000726000020f000 */
[----:B------:R-:W1:Y:S01]  /*1800*/  LDC R27, c[0x0][0x648] ;  /* 0x00019200ff1b7b82 */ /* 0x000e620000000800 */
[-C--:B0-----:R-:W-:Y:S02]  /*1810*/  SHF.R.U64 R36, R34, R19.reuse, R14 ;  /* 0x0000001322247219 */ /* 0x081fe4000000120e */
[----:B------:R-:W-:-:S02]  /*1820*/  SHF.L.U32 R4, R4, R19, RZ ;  /* 0x0000001304047219 */ /* 0x000fc400000006ff */
[-C--:B------:R-:W-:Y:S02]  /*1830*/  SHF.R.U32.HI R14, RZ, R19.reuse, R14 ;  /* 0x00000013ff0e7219 */ /* 0x080fe4000001160e */
[----:B------:R-:W-:Y:S01]  /*1840*/  SHF.L.U32 R18, R18, R19, RZ ;  /* 0x0000001312127219 */ /* 0x000fe200000006ff */
[----:B------:R-:W0:Y:S01]  /*1850*/  LDC R31, c[0x0][0x638] ;  /* 0x00018e00ff1f7b82 */ /* 0x000e220000000800 */
[----:B------:R-:W-:Y:S01]  /*1860*/  LOP3.LUT R19, RZ, R4, RZ, 0x33, !PT ;  /* 0x00000004ff137212 */ /* 0x000fe200078e33ff */
[----:B------:R-:W-:Y:S02]  /*1870*/  IMAD.MOV.U32 R4, RZ, RZ, R36 ;  /* 0x000000ffff047224 */ /* 0x000fe400078e0024 */
[----:B---3--:R-:W-:-:S04]  /*1880*/  IMAD.MOV.U32 R5, RZ, RZ, R14 ;  /* 0x000000ffff057224 */ /* 0x008fc800078e000e */
[----:B------:R-:W3:Y:S01]  /*1890*/  LDC R30, c[0x0][0x610] ;  /* 0x00018400ff1e7b82 */ /* 0x000ee20000000800 */
[----:B--2-4-:R-:W-:Y:S05]  /*18a0*/  @!P0 BRA `(.L_x_13) ;  /* 0x0000000000288947 */ /* 0x014fea0003800000 */
[----:B------:R-:W2:Y:S02]  /*18b0*/  LDC R17, c[0x0][0x64c] ;  /* 0x00019300ff117b82 */ /* 0x000ea40000000800 */
[----:B--2---:R-:W-:-:S05]  /*18c0*/  IADD3 R17, P0, R36, R17, RZ ;  /* 0x0000001124117210 */ /* 0x004fca0007f1e0ff */
        /* <DEDUP_REMOVED lines=8> */
.L_x_13:
[----:B-1----:R-:W-:Y:S01]  /*1950*/  SHF.R.U64 R4, R4, R27, R5 ;  /* 0x0000001b04047219 */ /* 0x002fe20000001205 */
[----:B------:R-:W-:Y:S01]  /*1960*/  VIADD R5, R25, 0xffffffff ;  /* 0xffffffff19057836 */ /* 0x000fe20000000000 */
[----:B------:R-:W-:Y:S01]  /*1970*/  LOP3.LUT R19, R34, R19, RZ, 0xc0, !PT ;  /* 0x0000001322137212 */ /* 0x000fe200078ec0ff */
[----:B------:R-:W-:Y:S02]  /*1980*/  IMAD.MOV R22, RZ, RZ, -R22 ;  /* 0x000000ffff167224 */ /* 0x000fe400078e0a16 */
[----:B------:R-:W-:Y:S01]  /*1990*/  IMAD.MOV R14, RZ, RZ, -R4 ;  /* 0x000000ffff0e7224 */ /* 0x000fe200078e0a04 */
[----:B------:R-:W-:Y:S01]  /*19a0*/  LOP3.LUT R26, R26, R5, RZ, 0xc0, !PT ;  /* 0x000000051a1a7212 */ /* 0x000fe200078ec0ff */
[----:B------:R-:W-:Y:S02]  /*19b0*/  IMAD R19, R18, R4, R19 ;  /* 0x0000000412137224 */ /* 0x000fe400078e0213 */
[----:B------:R-:W-:Y:S02]  /*19c0*/  @P2 IMAD R6, R24, R22, R21 ;  /* 0x0000001618062224 */ /* 0x000fe400078e0215 */
[----:B0-----:R-:W-:-:S02]  /*19d0*/  IMAD R4, R14, R31, R36 ;  /* 0x0000001f0e047224 */ /* 0x001fc400078e0224 */
[----:B---3--:R-:W-:Y:S02]  /*19e0*/  IMAD R5, R19, R30, R6 ;  /* 0x0000001e13057224 */ /* 0x008fe400078e0206 */
[----:B------:R-:W-:Y:S02]  /*19f0*/  IMAD R4, R4, R25, R26 ;  /* 0x0000001904047224 */ /* 0x000fe400078e021a */
[----:B------:R-:W-:-:S03]  /*1a00*/  IMAD.MOV.U32 R16, RZ, RZ, 0x1 ;  /* 0x00000001ff107424 */ /* 0x000fc600078e00ff */
[----:B------:R-:W-:Y:S02]  /*1a10*/  SEL R6, R4, R5, !P2 ;  /* 0x0000000504067207 */ /* 0x000fe40005000000 */
[----:B------:R-:W-:Y:S01]  /*1a20*/  SEL R5, R5, R4, !P2 ;  /* 0x0000000405057207 */ /* 0x000fe20005000000 */
[----:B------:R-:W-:-:S07]  /*1a30*/  IMAD.MOV.U32 R4, RZ, RZ, R32 ;  /* 0x000000ffff047224 */ /* 0x000fce00078e0020 */
.L_x_11:
[----:B------:R-:W-:Y:S05]  /*1a40*/  @!P3 BRA `(.L_x_14) ;  /* 0x0000002800f4b947 */ /* 0x000fea0003800000 */
[----:B------:R-:W-:-:S13]  /*1a50*/  ISETP.GT.U32.AND P0, PT, R33, 0x1, PT ;  /* 0x000000012100780c */ /* 0x000fda0003f04070 */
[----:B------:R-:W-:Y:S05]  /*1a60*/  @P0 EXIT ;  /* 0x000000000000094d */ /* 0x000fea0003800000 */
.L_x_15:
[----:B------:R-:W-:-:S08]  /*1a70*/  NOP ;  /* 0x0000000000007918 */ /* 0x000fd00000000000 */
[----:B------:R-:W0:Y:S02]  /*1a80*/  USETMAXREG.TRY_ALLOC.CTAPOOL UP0, 0xe8 ;  /* 0x000000e8000079c8 */ /* 0x000e240008000600 */
[----:B0-----:R-:W-:-:S13]  /*1a90*/  PLOP3.LUT P0, PT, PT, PT, UP0, 0x80, 0x0 ;  /* 0x000000000000781c */ /* 0x001fda0003f0f008 */
[----:B------:R-:W-:Y:S05]  /*1aa0*/  @!P0 BRA `(.L_x_15) ;  /* 0xfffffffc00f08947 */ /* 0x000fea000383ffff */
[----:B------:R-:W-:-:S13]  /*1ab0*/  LOP3.LUT P0, RZ, R16, 0xff, RZ, 0xc0, !PT ;  /* 0x000000ff10ff7812 */ /* 0x000fda000780c0ff */
[----:B------:R-:W-:Y:S05]  /*1ac0*/  @!P0 EXIT ;  /* 0x000000000000894d */ /* 0x000fea0003800000 */
[----:B------:R-:W0:Y:S01]  /*1ad0*/  S2UR UR6, SR_CgaCtaId ;  /* 0x00000000000679c3 */ /* 0x000e220000008800 */
[----:B------:R-:W-:Y:S01]  /*1ae0*/  SHF.R.S32.HI R12, RZ, 0x1f, R7 ;  /* 0x0000001fff0c7819 */ /* 0x000fe20000011407 */
[----:B------:R-:W-:Y:S01]  /*1af0*/  UIADD3 UR7, UR15, -0x1, URZ ;  /* 0xffffffff0f077890 */ /* 0x000fe2000fffe03f */
[----:B------:R-:W-:Y:S01]  /*1b00*/  LOP3.LUT R54, R0, 0x1, RZ, 0xfc, !PT ;  /* 0x0000000100367812 */ /* 0x000fe200078efcff */
[----:B------:R-:W-:Y:S01]  /*1b10*/  UMOV UR12, 0x400 ;  /* 0x00000400000c7882 */ /* 0x000fe20000000000 */
[CC--:B------:R-:W-:Y:S01]  /*1b20*/  LEA.HI R15, R12.reuse, R7.reuse, RZ, 0x2 ;  /* 0x000000070c0f7211 */ /* 0x0c0fe200078f10ff */
[----:B------:R-:W-:Y:S01]  /*1b30*/  UISETP.LT.AND UP0, UPT, UR13, 0x1, UPT ;  /* 0x000000010d00788c */ /* 0x000fe2000bf01270 */
[----:B------:R-:W-:Y:S01]  /*1b40*/  LEA.HI R16, R12, R7, RZ, 0x5 ;  /* 0x000000070c107211 */ /* 0x000fe200078f28ff */
[----:B------:R-:W-:Y:S01]  /*1b50*/  USHF.L.U32 UR23, UR13, 0x1, URZ ;  /* 0x000000010d177899 */ /* 0x000fe2000800063f */
[--C-:B------:R-:W-:Y:S01]  /*1b60*/  SHF.R.S32.HI R14, RZ, 0x2, R15.reuse ;  /* 0x00000002ff0e7819 */ /* 0x100fe2000001140f */
[----:B------:R-:W-:Y:S01]  /*1b70*/  USEL UR14, UR13, 0x1, UP0 ;  /* 0x000000010d0e7887 */ /* 0x000fe20008000000 */
[----:B------:R-:W-:Y:S01]  /*1b80*/  SHF.R.S32.HI R17, RZ, 0x1f, R15 ;  /* 0x0000001fff117819 */ /* 0x000fe2000001140f */
[----:B------:R-:W-:Y:S01]  /*1b90*/  UISETP.NE.AND UP0, UPT, UR7, URZ, UPT ;  /* 0x0000003f0700728c */ /* 0x000fe2000bf05270 */
[----:B------:R-:W-:Y:S01]  /*1ba0*/  LOP3.LUT R12, R15, 0xfffffffc, RZ, 0xc0, !PT ;  /* 0xfffffffc0f0c7812 */ /* 0x000fe200078ec0ff */
[----:B------:R-:W-:Y:S01]  /*1bb0*/  UIADD3 UR14, -UR14, UR13, URZ ;  /* 0x0000000d0e0e7290 */ /* 0x000fe2000fffe13f */
[----:B------:R-:W-:Y:S01]  /*1bc0*/  LEA.HI R17, R17, R14, RZ, 0x3 ;  /* 0x0000000e11117211 */ /* 0x000fe200078f18ff */
[----:B------:R-:W-:-:S02]  /*1bd0*/  USEL UR9, URZ, 0x1, UP0 ;  /* 0x000000013f097887 */ /* 0x000fc40008000000 */
[----:B------:R-:W-:Y:S01]  /*1be0*/  IMAD.IADD R12, R7, 0x1, -R12 ;  /* 0x00000001070c7824 */ /* 0x000fe200078e0a0c */
[----:B------:R-:W-:-:S03]  /*1bf0*/  LOP3.LUT R17, R17, 0xfffffff8, RZ, 0xc0, !PT ;  /* 0xfffffff811117812 */ /* 0x000fc600078ec0ff */
[----:B------:R-:W-:Y:S01]  /*1c00*/  IMAD.U32 R53, RZ, RZ, UR9 ;  /* 0x00000009ff357e24 */ /* 0x000fe2000f8e00ff */
[----:B0-----:R-:W-:Y:S01]  /*1c10*/  ULEA UR12, UR6, UR12, 0x18 ;  /* 0x0000000c060c7291 */ /* 0x001fe2000f8ec03f */
[----:B------:R-:W-:Y:S01]  /*1c20*/  IMAD.IADD R14, R14, 0x1, -R17 ;  /* 0x000000010e0e7824 */ /* 0x000fe200078e0a11 */
[----:B------:R-:W-:Y:S01]  /*1c30*/  USHF.L.U32 UR6, UR7, 0x3, URZ ;  /* 0x0000000307067899 */ /* 0x000fe2000800063f */
[----:B------:R-:W-:Y:S01]  /*1c40*/  SHF.R.S32.HI R17, RZ, 0x5, R16 ;  /* 0x00000005ff117819 */ /* 0x000fe20000011410 */
[----:B------:R-:W-:Y:S02]  /*1c50*/  UIADD3 UR7, UR12, 0x580, URZ ;  /* 0x000005800c077890 */ /* 0x000fe4000fffe03f */
[----:B------:R-:W-:Y:S01]  /*1c60*/  ULOP3.LUT UR6, UR6, 0x8, URZ, 0xc0, !UPT ;  /* 0x0000000806067892 */ /* 0x000fe2000f8ec03f */
[--C-:B------:R-:W-:Y:S01]  /*1c70*/  SHF.R.S32.HI R15, RZ, 0x1f, R14.reuse ;  /* 0x0000001fff0f7819 */ /* 0x100fe2000001140e */
[----:B------:R-:W-:Y:S01]  /*1c80*/  UIADD3 UR8, UR12, 0x25d80, URZ ;  /* 0x00025d800c087890 */ /* 0x000fe2000fffe03f */
[----:B------:R-:W-:Y:S01]  /*1c90*/  IMAD R20, R17, -0x10, -R14 ;  /* 0xfffffff011147824 */ /* 0x000fe200078e0a0e */
[----:B------:R-:W-:-:S02]  /*1ca0*/  USHF.R.U32.HI UR7, URZ, 0x4, UR7 ;  /* 0x000000043f077899 */ /* 0x000fc40008011607 */
[----:B------:R-:W-:Y:S01]  /*1cb0*/  USHF.R.U32.HI UR8, URZ, 0x4, UR8 ;  /* 0x000000043f087899 */ /* 0x000fe20008011608 */
[----:B------:R-:W-:Y:S01]  /*1cc0*/  IMAD.WIDE R14, R17, 0x10, R14 ;  /* 0x00000010110e7825 */ /* 0x000fe200078e020e */
[----:B------:R-:W-:Y:S02]  /*1cd0*/  ULOP3.LUT UR25, UR6, 0x8, URZ, 0x3c, !UPT ;  /* 0x0000000806197892 */ /* 0x000fe4000f8e3c3f */
[----:B------:R-:W-:Y:S02]  /*1ce0*/  ULOP3.LUT UR16, UR6, 0x18, URZ, 0x3c, !UPT ;  /* 0x0000001806107892 */ /* 0x000fe4000f8e3c3f */
[----:B------:R-:W-:Y:S01]  /*1cf0*/  UIADD3 UR24, UR12, 0x4c0, URZ ;  /* 0x000004c00c187890 */ /* 0x000fe2000fffe03f */
[----:B------:R-:W-:Y:S01]  /*1d00*/  ULDC UR6, c[0x0][0x284] ;  /* 0x0000a10000067ab9 */ /* 0x000fe20000000800 */
[----:B------:R-:W-:Y:S01]  /*1d10*/  ULOP3.LUT UR7, UR7, 0x3fff, URZ, 0xc0, !UPT ;  /* 0x00003fff07077892 */ /* 0x000fe2000f8ec03f */
[----:B------:R-:W-:Y:S01]  /*1d20*/  VIADD R20, R20, UR6 ;  /* 0x0000000614147c36 */ /* 0x000fe20008000000 */
[----:B------:R-:W-:-:S02]  /*1d30*/  ULOP3.LUT UR8, UR8, 0x3fff, URZ, 0xc0, !UPT ;  /* 0x00003fff08087892 */ /* 0x000fc4000f8ec03f */
[----:B------:R-:W-:Y:S02]  /*1d40*/  ULEA UR15, UR15, UR24, 0x3 ;  /* 0x000000180f0f7291 */ /* 0x000fe4000f8e183f */
[----:B------:R-:W-:Y:S02]  /*1d50*/  ULOP3.LUT UR17, UR7, 0x10000, URZ, 0xfc, !UPT ;  /* 0x0001000007117892 */ /* 0x000fe4000f8efc3f */
[----:B------:R-:W-:-:S12]  /*1d60*/  ULOP3.LUT UR18, UR8, 0x10000, URZ, 0xfc, !UPT ;  /* 0x0001000008127892 */ /* 0x000fd8000f8efc3f */
.L_x_74:
[----:B------:R-:W-:Y:S01]  /*1d70*/  SHF.L.U32 R7, R53, 0x1f, RZ ;  /* 0x0000001f35077819 */ /* 0x000fe200000006ff */
[----:B------:R-:W0:Y:S01]  /*1d80*/  LDC R16, c[0x0][0x28c] ;  /* 0x0000a300ff107b82 */ /* 0x000e220000000800 */
[----:B------:R-:W-:Y:S01]  /*1d90*/  UMOV UR6, URZ ;  /* 0x0000003f00067c82 */ /* 0x000fe20008000000 */
[----:B------:R-:W-:Y:S01]  /*1da0*/  UMOV UR19, UR5 ;  /* 0x0000000500137c82 */ /* 0x000fe20008000000 */
[----:B------:R-:W2:Y:S01]  /*1db0*/  SYNCS.PHASECHK.TRANS64.TRYWAIT P0, [UR15+-0x8], R7 ;  /* 0xfffff807ff0075a7 */ /* 0x000ea2000800014f */
[----:B0-----:R-:W-:Y:S01]  /*1dc0*/  ISETP.GE.AND P1, PT, R16, 0x1, PT ;  /* 0x000000011000780c */ /* 0x001fe20003f26270 */
[----:B--2---:R-:W-:-:S12]  /*1dd0*/  @!P0 BRA `(.L_x_16) ;  /* 0x00000038001c8947 */ /* 0x004fd80003800000 */
.L_x_97:
[----:B------:R-:W-:Y:S01]  /*1de0*/  UMOV UR7, URZ ;  /* 0x0000003f00077c82 */ /* 0x000fe20008000000 */
[----:B------:R-:W-:Y:S01]  /*1df0*/  UMOV UR8, URZ ;  /* 0x0000003f00087c82 */ /* 0x000fe20008000000 */
[----:B------:R-:W-:Y:S01]  /*1e00*/  CS2R R22, SRZ ;  /* 0x0000000000167805 */ /* 0x000fe2000001ff00 */
[----:B------:R-:W-:Y:S01]  /*1e10*/  IMAD.MOV.U32 R21, RZ, RZ, RZ ;  /* 0x000000ffff157224 */ /* 0x000fe200078e00ff */
[----:B------:R-:W-:Y:S02]  /*1e20*/  CS2R R40, SRZ ;  /* 0x0000000000287805 */ /* 0x000fe4000001ff00 */
[----:B------:R-:W-:Y:S02]  /*1e30*/  CS2R R42, SRZ ;  /* 0x00000000002a7805 */ /* 0x000fe4000001ff00 */
[----:B------:R-:W-:Y:S02]  /*1e40*/  CS2R R44, SRZ ;  /* 0x00000000002c7805 */ /* 0x000fe4000001ff00 */
[----:B------:R-:W-:-:S02]  /*1e50*/  CS2R R46, SRZ ;  /* 0x00000000002e7805 */ /* 0x000fc4000001ff00 */
[----:B------:R-:W-:Y:S02]  /*1e60*/  CS2R R48, SRZ ;  /* 0x0000000000307805 */ /* 0x000fe4000001ff00 */
[----:B------:R-:W-:Y:S01]  /*1e70*/  CS2R R50, SRZ ;  /* 0x0000000000327805 */ /* 0x000fe2000001ff00 */
[----:B------:R-:W-:Y:S01]  /*1e80*/  IMAD.MOV.U32 R52, RZ, RZ, RZ ;  /* 0x000000ffff347224 */ /* 0x000fe200078e00ff */
[----:B------:R-:W-:Y:S01]  /*1e90*/  CS2R R24, SRZ ;  /* 0x0000000000187805 */ /* 0x000fe2000001ff00 */
[----:B------:R-:W-:Y:S01]  /*1ea0*/  IMAD.U32 R18, RZ, RZ, UR4 ;  /* 0x00000004ff127e24 */ /* 0x000fe2000f8e00ff */
[----:B------:R-:W-:Y:S02]  /*1eb0*/  CS2R R26, SRZ ;  /* 0x00000000001a7805 */ /* 0x000fe4000001ff00 */
[----:B------:R-:W-:Y:S02]  /*1ec0*/  CS2R R28, SRZ ;  /* 0x00000000001c7805 */ /* 0x000fe4000001ff00 */
[----:B------:R-:W-:-:S02]  /*1ed0*/  CS2R R30, SRZ ;  /* 0x00000000001e7805 */ /* 0x000fc4000001ff00 */
[----:B------:R-:W-:Y:S02]  /*1ee0*/  CS2R R32, SRZ ;  /* 0x0000000000207805 */ /* 0x000fe4000001ff00 */
[----:B------:R-:W-:Y:S02]  /*1ef0*/  CS2R R34, SRZ ;  /* 0x0000000000227805 */ /* 0x000fe4000001ff00 */
[----:B------:R-:W-:Y:S02]  /*1f00*/  CS2R R36, SRZ ;  /* 0x0000000000247805 */ /* 0x000fe4000001ff00 */
[----:B------:R-:W-:Y:S01]  /*1f10*/  CS2R R38, SRZ ;  /* 0x0000000000267805 */ /* 0x000fe2000001ff00 */
[----:B------:R-:W-:Y:S06]  /*1f20*/  @!P1 BRA `(.L_x_17) ;  /* 0x0000000000e89947 */ /* 0x000fec0003800000 */
[----:B------:R-:W-:-:S13]  /*1f30*/  ISETP.NE.AND P1, PT, R54, 0x3, PT ;  /* 0x000000033600780c */ /* 0x000fda0003f25270 */
[----:B------:R-:W-:Y:S05]  /*1f40*/  @!P1 BRA `(.L_x_18) ;  /* 0x0000000000049947 */ /* 0x000fea0003800000 */
[----:B------:R-:W-:Y:S01]  /*1f50*/  BPT.TRAP 0x1 ;  /* 0x000000040000795c */ /* 0x000fe20000300000 */
.L_x_18:
[----:B------:R-:W-:Y:S01]  /*1f60*/  ULEA UR6, UR5, UR12, 0x3 ;  /* 0x0000000c05067291 */ /* 0x000fe2000f8e183f */
[----:B0-----:R-:W-:-:S05]  /*1f70*/  IMAD.U32 R7, RZ, RZ, UR4 ;  /* 0x00000004ff077e24 */ /* 0x001fca000f8e00ff */
[----:B------:R-:W-:-:S04]  /*1f80*/  SHF.L.U32 R7, R7, 0x1f, RZ ;  /* 0x0000001f07077819 */ /* 0x000fc800000006ff */
[----:B------:R0:W2:Y:S01]  /*1f90*/  SYNCS.PHASECHK.TRANS64.TRYWAIT P0, [UR6], R7 ;  /* 0x00000007ff0075a7 */ /* 0x0000a20008000146 */
[----:B------:R-:W-:Y:S05]  /*1fa0*/  @!P1 BRA `(.L_x_19) ;  /* 0x0000000000049947 */ /* 0x000fea0003800000 */
[----:B------:R-:W-:Y:S01]  /*1fb0*/  BPT.TRAP 0x1 ;  /* 0x000000040000795c */ /* 0x000fe20000300000 */
.L_x_19:
[----:B--2---:R-:W-:Y:S05]  /*1fc0*/  @P0 BRA `(.L_x_20) ;  /* 0x0000000000080947 */ /* 0x004fea0003800000 */
[----:B------:R-:W2:Y:S02]  /*1fd0*/  SYNCS.PHASECHK.TRANS64.TRYWAIT P0, [UR6], R7 ;  /* 0x00000007ff0075a7 */ /* 0x000ea40008000146 */
[----:B--2---:R-:W-:Y:S05]  /*1fe0*/  @!P0 BRA `(.L_x_21) ;  /* 0x0000003400b08947 */ /* 0x004fea0003800000 */
.L_x_20:
[----:B------:R-:W-:Y:S01]  /*1ff0*/  ULDC UR7, c[0x0][0x50c] ;  /* 0x0001430000077ab9 */ /* 0x000fe20000000800 */
[----:B------:R-:W-:Y:S01]  /*2000*/  ULEA UR8, UR5, UR17, 0x7 ;  /* 0x0000001105087291 */ /* 0x000fe2000f8e383f */
[----:B------:R-:W-:Y:S01]  /*2010*/  WARPGROUP.ARRIVE ;  /* 0x00000000000079c5 */ /* 0x000fe20000000000 */
[----:B------:R-:W-:Y:S01]  /*2020*/  UISETP.NE.AND UP0, UPT, UR7, 0x1, UPT ;  /* 0x000000010700788c */ /* 0x000fe2000bf05270 */
[----:B------:R-:W-:Y:S01]  /*2030*/  CS2R R22, SRZ ;  /* 0x0000000000167805 */ /* 0x000fe2000001ff00 */
[----:B------:R-:W-:Y:S01]  /*2040*/  ULEA UR10, UR5, UR18, 0x6 ;  /* 0x00000012050a7291 */ /* 0x000fe2000f8e303f */
[----:B------:R-:W-:Y:S01]  /*2050*/  IMAD.MOV.U32 R21, RZ, RZ, RZ ;  /* 0x000000ffff157224 */ /* 0x000fe200078e00ff */
[----:B------:R-:W-:Y:S01]  /*2060*/  USEL UR7, URZ, 0x1, UP0 ;  /* 0x000000013f077887 */ /* 0x000fe20008000000 */
[----:B------:R-:W-:Y:S01]  /*2070*/  CS2R R40, SRZ ;  /* 0x0000000000287805 */ /* 0x000fe2000001ff00 */
[----:B------:R-:W-:Y:S01]  /*2080*/  UMOV UR9, 0xc0000010 ;  /* 0xc000001000097882 */ /* 0x000fe20000000000 */
[----:B------:R-:W-:Y:S01]  /*2090*/  UMOV UR11, 0xc0000010 ;  /* 0xc0000010000b7882 */ /* 0x000fe20000000000 */
[----:B------:R-:W-:Y:S01]  /*20a0*/  UMOV UR6, 0x1 ;  /* 0x0000000100067882 */ /* 0x000fe20000000000 */
[----:B------:R-:W-:-:S02]  /*20b0*/  CS2R R42, SRZ ;  /* 0x00000000002a7805 */ /* 0x000fc4000001ff00 */
[----:B------:R-:W-:Y:S01]  /*20c0*/  ISETP.NE.AND P0, PT, RZ, UR7, PT ;  /* 0x00000007ff007c0c */ /* 0x000fe2000bf05270 */
[----:B------:R-:W-:Y:S01]  /*20d0*/  QGMMA.64x32x32.F32.E4M3.E4M3 R24, gdesc[UR8], RZ, !UPT, gsb0 ;  /* 0x00600000081879f3 */ /* 0x000fe2000c0008ff */
[----:B------:R-:W-:Y:S02]  /*20e0*/  CS2R R44, SRZ ;  /* 0x00000000002c7805 */ /* 0x000fe4000001ff00 */
[----:B------:R-:W-:Y:S02]  /*20f0*/  CS2R R46, SRZ ;  /* 0x00000000002e7805 */ /* 0x000fe4000001ff00 */
[----:B------:R-:W-:Y:S02]  /*2100*/  CS2R R48, SRZ ;  /* 0x0000000000307805 */ /* 0x000fe4000001ff00 */
[----:B------:R-:W-:Y:S01]  /*2110*/  CS2R R50, SRZ ;  /* 0x0000000000327805 */ /* 0x000fe2000001ff00 */
[----:B------:R-:W-:-:S04]  /*2120*/  IMAD.MOV.U32 R52, RZ, RZ, RZ ;  /* 0x000000ffff347224 */ /* 0x000fc800078e00ff */
[----:B------:R-:W-:Y:S05]  /*2130*/  @!P0 BRA `(.L_x_22) ;  /* 0x0000000000488947 */ /* 0x000fea0003800000 */
[----:B------:R-:W-:Y:S02]  /*2140*/  WARPGROUP.DEPBAR.LE gsb0, 0x0 ;  /* 0x00008000000079c5 */ /* 0x000fe40000010000 */
[----:B------:R-:W-:-:S01]  /*2150*/  FADD R51, RZ, R24 ;  /* 0x00000018ff337221 */ /* 0x000fc20000000000 */
[----:B------:R-:W-:Y:S01]  /*2160*/  FADD R52, RZ, R25 ;  /* 0x00000019ff347221 */ /* 0x000fe20000000000 */
        /* <DEDUP_REMOVED lines=14> */
[----:B------:R-:W-:-:S06]  /*2250*/  UMOV UR6, URZ ;  /* 0x0000003f00067c82 */ /* 0x000fcc0008000000 */
.L_x_22:
[----:B------:R-:W-:-:S04]  /*2260*/  UIADD3 UR19, UR5, 0x1, URZ ;  /* 0x0000000105137890 */ /* 0x000fc8000fffe03f */
[----:B------:R-:W-:-:S04]  /*2270*/  UISETP.NE.AND UP0, UPT, UR19, 0x4b, UPT ;  /* 0x0000004b1300788c */ /* 0x000fc8000bf05270 */
[----:B------:R-:W-:Y:S02]  /*2280*/  USEL UR8, URZ, 0x1, UP0 ;  /* 0x000000013f087887 */ /* 0x000fe40008000000 */
[----:B------:R-:W-:Y:S02]  /*2290*/  USEL UR19, UR19, URZ, UP0 ;  /* 0x0000003f13137287 */ /* 0x000fe40008000000 */
[----:B------:R-:W-:-:S06]  /*22a0*/  ULOP3.LUT UR8, UR4, UR8, URZ, 0x3c, !UPT ;  /* 0x0000000804087292 */ /* 0x000fcc000f8e3c3f */
[----:B------:R-:W-:Y:S01]  /*22b0*/  IMAD.U32 R18, RZ, RZ, UR8 ;  /* 0x00000008ff127e24 */ /* 0x000fe2000f8e00ff */
[----:B------:R-:W-:-:S06]  /*22c0*/  UMOV UR8, 0x1 ;  /* 0x0000000100087882 */ /* 0x000fcc0000000000 */
.L_x_17:
[----:B------:R-:W-:-:S06]  /*22d0*/  UISETP.GE.AND UP0, UPT, UR14, 0x1, UPT ;  /* 0x000000010e00788c */ /* 0x000fcc000bf06270 */
[----:B------:R-:W-:-:S13]  /*22e0*/  PLOP3.LUT P0, PT, PT, PT, UP0, 0x80, 0x0 ;  /* 0x000000000000781c */ /* 0x000fda0003f0f008 */
[----:B------:R-:W-:Y:S05]  /*22f0*/  @!P0 BRA `(.L_x_23) ;  /* 0x0000000400108947 */ /* 0x000fea0003800000 */
[----:B0-2---:R-:W-:Y:S01]  /*2300*/  IMAD.U32 R7, RZ, RZ, UR14 ;  /* 0x0000000eff077e24 */ /* 0x005fe2000f8e00ff */
[----:B------:R-:W-:Y:S01]  /*2310*/  UMOV UR22, UR5 ;  /* 0x0000000500167c82 */ /* 0x000fe20008000000 */
[----:B------:R-:W-:-:S05]  /*2320*/  ULDC UR26, c[0x0][0x50c] ;  /* 0x00014300001a7ab9 */ /* 0x000fca0000000800 */
.L_x_31:
[----:B------:R-:W-:-:S13]  /*2330*/  ISETP.NE.AND P1, PT, R54, 0x3, PT ;  /* 0x000000033600780c */ /* 0x000fda0003f25270 */
[----:B0-2---:R-:W-:Y:S05]  /*2340*/  @!P1 BRA `(.L_x_24) ;  /* 0x0000000000049947 */ /* 0x005fea0003800000 */
[----:B------:R-:W-:Y:S01]  /*2350*/  BPT.TRAP 0x1 ;  /* 0x000000040000795c */ /* 0x000fe20000300000 */
.L_x_24:
[----:B------:R-:W-:Y:S01]  /*2360*/  ULEA UR9, UR19, UR12, 0x3 ;  /* 0x0000000c13097291 */ /* 0x000fe2000f8e183f */
[----:B------:R-:W-:-:S08]  /*2370*/  SHF.L.U32 R16, R18, 0x1f, RZ ;  /* 0x0000001f12107819 */ /* 0x000fd000000006ff */
[----:B------:R0:W2:Y:S01]  /*2380*/  SYNCS.PHASECHK.TRANS64.TRYWAIT P0, [UR9], R16 ;  /* 0x00000010ff0075a7 */ /* 0x0000a20008000149 */
[----:B------:R-:W-:Y:S05]  /*2390*/  @!P1 BRA `(.L_x_25) ;  /* 0x0000000000049947 */ /* 0x000fea0003800000 */
[----:B------:R-:W-:Y:S01]  /*23a0*/  BPT.TRAP 0x1 ;  /* 0x000000040000795c */ /* 0x000fe20000300000 */
.L_x_25:
[----:B--2---:R-:W-:Y:S05]  /*23b0*/  @P0 BRA `(.L_x_26) ;  /* 0x0000000000080947 */ /* 0x004fea0003800000 */
[----:B------:R-:W2:Y:S02]  /*23c0*/  SYNCS.PHASECHK.TRANS64.TRYWAIT P0, [UR9], R16 ;  /* 0x00000010ff0075a7 */ /* 0x000ea40008000149 */
[----:B--2---:R-:W-:Y:S05]  /*23d0*/  @!P0 BRA `(.L_x_27) ;  /* 0x0000003000cc8947 */ /* 0x004fea0003800000 */
.L_x_26:
[----:B------:R-:W-:Y:S01]  /*23e0*/  UISETP.NE.AND UP0, UPT, UR7, URZ, UPT ;  /* 0x0000003f0700728c */ /* 0x000fe2000bf05270 */
[----:B------:R-:W-:Y:S01]  /*23f0*/  WARPGROUP.ARRIVE ;  /* 0x00000000000079c5 */ /* 0x000fe20000000000 */
[----:B------:R-:W-:Y:S02]  /*2400*/  ULEA UR10, UR19, UR18, 0x6 ;  /* 0x00000012130a7291 */ /* 0x000fe4000f8e303f */
[----:B------:R-:W-:Y:S01]  /*2410*/  USEL UR8, UR8, URZ, !UP0 ;  /* 0x0000003f08087287 */ /* 0x000fe2000c000000 */
[----:B------:R-:W-:Y:S01]  /*2420*/  UMOV UR9, 0xc0000010 ;  /* 0xc000001000097882 */ /* 0x000fe20000000000 */
[----:B------:R-:W-:Y:S02]  /*2430*/  UMOV UR11, 0xc0000010 ;  /* 0xc0000010000b7882 */ /* 0x000fe40000000000 */
[----:B------:R-:W-:Y:S02]  /*2440*/  UISETP.NE.U32.AND UP0, UPT, UR8, URZ, UPT ;  /* 0x0000003f0800728c */ /* 0x000fe4000bf05070 */
[----:B------:R-:W-:-:S02]  /*2450*/  ULEA UR8, UR19, UR17, 0x7 ;  /* 0x0000001113087291 */ /* 0x000fc4000f8e383f */
[----:B------:R-:W-:-:S07]  /*2460*/  UIADD3 UR6, UR6, 0x1, URZ ;  /* 0x0000000106067890 */ /* 0x000fce000fffe03f */
[----:B------:R-:W-:Y:S01]  /*2470*/  QGMMA.64x32x32.F32.E4M3.E4M3 R24, gdesc[UR8], R24, UP0, gsb0 ;  /* 0x00600000081879f3 */ /* 0x000fe2000b800818 */
[----:B------:R-:W-:-:S04]  /*2480*/  UISETP.NE.AND UP0, UPT, UR6, UR26, UPT ;  /* 0x0000001a0600728c */ /* 0x000fc8000bf05270 */
[----:B------:R-:W-:-:S06]  /*2490*/  USEL UR7, URZ, 0x1, UP0 ;  /* 0x000000013f077887 */ /* 0x000fcc0008000000 */
[----:B------:R-:W-:Y:S01]  /*24a0*/  ISETP.NE.AND P0, PT, RZ, UR7, PT ;  /* 0x00000007ff007c0c */ /* 0x000fe2000bf05270 */
[----:B------:R-:W-:-:S12]  /*24b0*/  WARPGROUP.DEPBAR.LE gsb0, 0x1 ;  /* 0x00008000000079c5 */ /* 0x000fd80000010100 */
[----:B------:R-:W-:Y:S05]  /*24c0*/  @!P0 BRA `(.L_x_28) ;  /* 0x0000000000488947 */ /* 0x000fea0003800000 */
[----:B------:R-:W-:Y:S02]  /*24d0*/  WARPGROUP.DEPBAR.LE gsb0, 0x0 ;  /* 0x00008000000079c5 */ /* 0x000fe40000010000 */
[----:B------:R-:W-:-:S01]  /*24e0*/  FADD R51, R24, R51 ;  /* 0x0000003318337221 */ /* 0x000fc20000000000 */
[----:B------:R-:W-:Y:S01]  /*24f0*/  FADD R52, R25, R52 ;  /* 0x0000003419347221 */ /* 0x000fe20000000000 */
        /* <DEDUP_REMOVED lines=14> */
[----:B------:R-:W-:-:S06]  /*25e0*/  UMOV UR6, URZ ;  /* 0x0000003f00067c82 */ /* 0x000fcc0008000000 */
.L_x_28:
[----:B------:R-:W-:Y:S05]  /*25f0*/  @!P1 BRA `(.L_x_29) ;  /* 0x0000000000049947 */ /* 0x000fea0003800000 */
[----:B------:R-:W-:Y:S01]  /*2600*/  BPT.TRAP 0x1 ;  /* 0x000000040000795c */ /* 0x000fe20000300000 */
.L_x_29:
[----:B------:R-:W-:Y:S01]  /*2610*/  ULEA UR8, UR22, UR12, 0x3 ;  /* 0x0000000c16087291 */ /* 0x000fe2000f8e183f */
[----:B------:R-:W-:-:S03]  /*2620*/  ISETP.GT.U32.AND P0, PT, R0, 0x1, PT ;  /* 0x000000010000780c */ /* 0x000fc60003f04070 */
[----:B------:R-:W-:-:S04]  /*2630*/  UIADD3 UR8, UR8, 0x258, URZ ;  /* 0x0000025808087890 */ /* 0x000fc8000fffe03f */
[----:B------:R-:W-:-:S09]  /*2640*/  UPRMT UR8, URZ, 0x654, UR8 ;  /* 0x000006543f087896 */ /* 0x000fd20008000008 */
[----:B------:R-:W-:Y:S01]  /*2650*/  SYNCS.ARRIVE.TRANS64.RED.A1T0 RZ, [UR8], RZ ;  /* 0x000000ffffff79a7 */ /* 0x000fe20008100408 */
[----:B------:R-:W-:Y:S05]  /*2660*/  @P0 BRA `(.L_x_30) ;  /* 0x0000000000040947 */ /* 0x000fea0003800000 */
[----:B------:R-:W-:Y:S01]  /*2670*/  BPT.TRAP 0x1 ;  /* 0x000000040000795c */ /* 0x000fe20000300000 */
.L_x_30:
[----:B------:R-:W-:Y:S01]  /*2680*/  UIADD3 UR19, UR19, 0x1, URZ ;  /* 0x0000000113137890 */ /* 0x000fe2000fffe03f */
[C---:B------:R-:W-:Y:S01]  /*2690*/  ISETP.GT.AND P0, PT, R7.reuse, 0x1, PT ;  /* 0x000000010700780c */ /* 0x040fe20003f04270 */
[----:B------:R-:W-:Y:S01]  /*26a0*/  UIADD3 UR22, UR22, 0x1, URZ ;  /* 0x0000000116167890 */ /* 0x000fe2000fffe03f */
[----:B------:R-:W-:Y:S01]  /*26b0*/  VIADD R7, R7, 0xffffffff ;  /* 0xffffffff07077836 */ /* 0x000fe20000000000 */
[----:B------:R-:W-:Y:S02]  /*26c0*/  UISETP.NE.AND UP0, UPT, UR19, 0x4b, UPT ;  /* 0x0000004b1300788c */ /* 0x000fe4000bf05270 */
[----:B------:R-:W-:Y:S02]  /*26d0*/  UISETP.NE.AND UP1, UPT, UR22, 0x4b, UPT ;  /* 0x0000004b1600788c */ /* 0x000fe4000bf25270 */
[----:B------:R-:W-:Y:S02]  /*26e0*/  USEL UR8, URZ, 0x1, UP0 ;  /* 0x000000013f087887 */ /* 0x000fe40008000000 */
[----:B------:R-:W-:-:S02]  /*26f0*/  USEL UR19, UR19, URZ, UP0 ;  /* 0x0000003f13137287 */ /* 0x000fc40008000000 */
[----:B------:R-:W-:Y:S02]  /*2700*/  USEL UR22, UR22, URZ, UP1 ;  /* 0x0000003f16167287 */ /* 0x000fe40008800000 */
[----:B------:R-:W-:Y:S01]  /*2710*/  LOP3.LUT R18, R18, UR8, RZ, 0x3c, !PT ;  /* 0x0000000812127c12 */ /* 0x000fe2000f8e3cff */
[----:B------:R-:W-:Y:S01]  /*2720*/  UMOV UR8, 0x1 ;  /* 0x0000000100087882 */ /* 0x000fe20000000000 */
[----:B------:R-:W-:Y:S08]  /*2730*/  @P0 BRA `(.L_x_31) ;  /* 0xfffffff800fc0947 */ /* 0x000ff0000383ffff */
.L_x_23:
[----:B------:R-:W-:Y:S01]  /*2740*/  UISETP.NE.AND UP0, UPT, UR6, URZ, UPT ;  /* 0x0000003f0600728c */ /* 0x000fe2000bf05270 */
[----:B0-2---:R-:W0:Y:S01]  /*2750*/  LDC R7, c[0x0][0x28c] ;  /* 0x0000a300ff077b82 */ /* 0x005e220000000800 */
[----:B------:R-:W-:Y:S02]  /*2760*/  IMAD.U32 R16, RZ, RZ, UR25 ;  /* 0x00000019ff107e24 */ /* 0x000fe4000f8e00ff */
[----:B------:R-:W-:-:S06]  /*2770*/  USEL UR6, URZ, 0x1, !UP0 ;  /* 0x000000013f067887 */ /* 0x000fcc000c000000 */
[----:B------:R-:W-:-:S13]  /*2780*/  ISETP.NE.AND P0, PT, RZ, UR6, PT ;  /* 0x00000006ff007c0c */ /* 0x000fda000bf05270 */
[----:B------:R-:W-:Y:S05]  /*2790*/  @!P0 BRA `(.L_x_32) ;  /* 0x0000000000448947 */ /* 0x000fea0003800000 */
[----:B------:R-:W-:Y:S02]  /*27a0*/  WARPGROUP.DEPBAR.LE gsb0, 0x0 ;  /* 0x00008000000079c5 */ /* 0x000fe40000010000 */
[----:B------:R-:W-:Y:S01]  /*27b0*/  FADD R51, R24, R51 ;  /* 0x0000003318337221 */ /* 0x000fe20000000000 */
        /* <DEDUP_REMOVED lines=14> */
[----:B------:R-:W-:-:S07]  /*28a0*/  FADD R22, R22, R39 ;  /* 0x0000002716167221 */ /* 0x000fce0000000000 */
.L_x_32:
[----:B0-----:R-:W-:Y:S01]  /*28b0*/  ISETP.GE.AND P0, PT, R7, 0x1, PT ;  /* 0x000000010700780c */ /* 0x001fe20003f06270 */
[----:B------:R0:W-:Y:S01]  /*28c0*/  SYNCS.ARRIVE.TRANS64.A1T0 RZ, [R16+UR24], RZ ;  /* 0x000000ff10ff79a7 */ /* 0x0001e20008100018 */
[----:B------:R-:W-:-:S11]  /*28d0*/  WARPGROUP.DEPBAR.LE gsb0, 0x0 ;  /* 0x00008000000079c5 */ /* 0x000fd60000010000 */
[----:B------:R-:W-:Y:S05]  /*28e0*/  @!P0 BRA `(.L_x_33) ;  /* 0x0000000000388947 */ /* 0x000fea0003800000 */
[----:B------:R-:W-:-:S13]  /*28f0*/  ISETP.NE.AND P0, PT, R54, 0x3, PT ;  /* 0x000000033600780c */ /* 0x000fda0003f05270 */
[----:B------:R-:W-:Y:S05]  /*2900*/  @!P0 BRA `(.L_x_34) ;  /* 0x0000000000048947 */ /* 0x000fea0003800000 */
[----:B------:R-:W-:Y:S01]  /*2910*/  BPT.TRAP 0x1 ;  /* 0x000000040000795c */ /* 0x000fe20000300000 */
.L_x_34:
[----:B------:R-:W-:Y:S01]  /*2920*/  UIADD3 UR8, UR14, UR5, URZ ;  /* 0x000000050e087290 */ /* 0x000fe2000fffe03f */
[----:B------:R-:W-:-:S03]  /*2930*/  ISETP.GT.U32.AND P0, PT, R0, 0x1, PT ;  /* 0x000000010000780c */ /* 0x000fc60003f04070 */
[----:B------:R-:W-:-:S04]  /*2940*/  UIMAD.WIDE.U32 UR6, UR8, 0x1b4e81b5, URZ ;  /* 0x1b4e81b5080678a5 */ /* 0x000fc8000f8e003f */
[----:B------:R-:W-:-:S04]  /*2950*/  USHF.R.U32.HI UR6, URZ, 0x3, UR7 ;  /* 0x000000033f067899 */ /* 0x000fc80008011607 */
[----:B------:R-:W-:-:S04]  /*2960*/  UIMAD UR8, UR6, -0x4b, UR8 ;  /* 0xffffffb5060878a4 */ /* 0x000fc8000f8e0208 */
[----:B------:R-:W-:-:S04]  /*2970*/  ULEA UR8, UR8, UR12, 0x3 ;  /* 0x0000000c08087291 */ /* 0x000fc8000f8e183f */
[----:B------:R-:W-:-:S04]  /*2980*/  UIADD3 UR8, UR8, 0x258, URZ ;  /* 0x0000025808087890 */ /* 0x000fc8000fffe03f */
[----:B------:R-:W-:-:S09]  /*2990*/  UPRMT UR8, URZ, 0x654, UR8 ;  /* 0x000006543f087896 */ /* 0x000fd20008000008 */
[----:B------:R-:W-:Y:S01]  /*29a0*/  SYNCS.ARRIVE.TRANS64.RED.A1T0 RZ, [UR8], RZ ;  /* 0x000000ffffff79a7 */ /* 0x000fe20008100408 */
[----:B------:R-:W-:Y:S05]  /*29b0*/  @P0 BRA `(.L_x_33) ;  /* 0x0000000000040947 */ /* 0x000fea0003800000 */
[----:B------:R-:W-:Y:S01]  /*29c0*/  BPT.TRAP 0x1 ;  /* 0x000000040000795c */ /* 0x000fe20000300000 */
.L_x_33:
[----:B------:R-:W-:Y:S01]  /*29d0*/  SHF.L.U32 R7, R53, 0x1f, RZ ;  /* 0x0000001f35077819 */ /* 0x000fe200000006ff */
[----:B------:R-:W-:Y:S01]  /*29e0*/  UIADD3 UR5, UR23, UR5, URZ ;  /* 0x0000000517057290 */ /* 0x000fe2000fffe03f */
[----:B------:R-:W2:Y:S01]  /*29f0*/  LDC R31, c[0x0][0x288] ;  /* 0x0000a200ff1f7b82 */ /* 0x000ea20000000800 */
[----:B------:R-:W-:Y:S01]  /*2a00*/  UISETP.GE.U32.AND UP1, UPT, UR23, 0x4b, UPT ;  /* 0x0000004b1700788c */ /* 0x000fe2000bf26070 */
[----:B------:R-:W-:Y:S01]  /*2a10*/  IMAD.SHL.U32 R18, R12, 0x2, RZ ;  /* 0x000000020c127824 */ /* 0x000fe200078e00ff */
[----:B------:R-:W-:Y:S02]  /*2a20*/  UISETP.GT.U32.AND UP0, UPT, UR5, 0x4a, UPT ;  /* 0x0000004a0500788c */ /* 0x000fe4000bf04070 */
[----:B------:R-:W-:Y:S02]  /*2a30*/  UIMAD.WIDE.U32 UR6, UR5, 0x1b4e81b5, URZ ;  /* 0x1b4e81b5050678a5 */ /* 0x000fe4000f8e003f */
[----:B------:R-:W-:Y:S01]  /*2a40*/  UISETP.LT.U32.AND UP0, UPT, UR23, 0x4b, UP0 ;  /* 0x0000004b1700788c */ /* 0x000fe20008701070 */
[----:B------:R-:W4:Y:S01]  /*2a50*/  SYNCS.PHASECHK.TRANS64.TRYWAIT P0, [UR15+0x8], R7 ;  /* 0x00000807ff0075a7 */ /* 0x000f22000800014f */
[----:B------:R-:W-:Y:S01]  /*2a60*/  USHF.R.U32.HI UR6, URZ, 0x3, UR7 ;  /* 0x000000033f067899 */ /* 0x000fe20008011607 */
[----:B------:R-:W-:Y:S01]  /*2a70*/  SHF.R.S32.HI R19, RZ, 0x1f, R18 ;  /* 0x0000001fff137819 */ /* 0x000fe20000011412 */
[----:B------:R-:W-:-:S02]  /*2a80*/  USEL UR8, URZ, 0x1, !UP0 ;  /* 0x000000013f087887 */ /* 0x000fc4000c000000 */
[----:B------:R-:W-:Y:S02]  /*2a90*/  UIMAD UR5, UR6, -0x4b, UR5 ;  /* 0xffffffb5060578a4 */ /* 0x000fe4000f8e0205 */
[----:B------:R-:W-:-:S04]  /*2aa0*/  ULOP3.LUT UR4, UR4, UR8, URZ, 0x3c, !UPT ;  /* 0x0000000804047292 */ /* 0x000fc8000f8e3c3f */
[----:B------:R-:W-:Y:S01]  /*2ab0*/  @UP1 ULOP3.LUT UR4, UR4, 0x1, UR6, 0x78, !UPT ;  /* 0x0000000104041892 */ /* 0x000fe2000f8e7806 */
[----:B--2-4-:R-:W-:Y:S11]  /*2ac0*/  @!P0 BRA `(.L_x_35) ;  /* 0x0000002c00288947 */ /* 0x014ff60003800000 */
.L_x_98:
[----:B------:R-:W-:Y:S01]  /*2ad0*/  IMAD.SHL.U32 R25, R5, 0x40, RZ ;  /* 0x0000004005197824 */ /* 0x000fe200078e00ff */
[----:B------:R-:W-:Y:S01]  /*2ae0*/  ULDC UR8, c[0x0][0x284] ;  /* 0x0000a10000087ab9 */ /* 0x000fe20000000800 */
[----:B------:R-:W-:Y:S01]  /*2af0*/  IMAD.SHL.U32 R33, R6, 0x20, RZ ;  /* 0x0000002006217824 */ /* 0x000fe200078e00ff */
[----:B------:R-:W-:Y:S01]  /*2b00*/  SHF.R.S32.HI R32, RZ, 0x1f, R4 ;  /* 0x0000001fff207819 */ /* 0x000fe20000011404 */
[----:B------:R-:W-:Y:S01]  /*2b10*/  ULDC.64 UR6, c[0x0][0x5d0] ;  /* 0x0001740000067ab9 */ /* 0x000fe20000000a00 */
[----:B------:R-:W-:Y:S01]  /*2b20*/  ISETP.GE.AND P0, PT, R25, UR8, PT ;  /* 0x0000000819007c0c */ /* 0x000fe2000bf06270 */
[----:B0-----:R-:W-:Y:S01]  /*2b30*/  IMAD.WIDE.U32 R6, R4, UR6, R18 ;  /* 0x0000000604067c25 */ /* 0x001fe2000f8e0012 */
[----:B------:R-:W-:Y:S02]  /*2b40*/  SHF.R.S32.HI R30, RZ, 0x1f, R33 ;  /* 0x0000001fff1e7819 */ /* 0x000fe40000011421 */
[C---:B------:R-:W-:Y:S01]  /*2b50*/  ISETP.GE.OR P0, PT, R33.reuse, R31, P0 ;  /* 0x0000001f2100720c */ /* 0x040fe20000706670 */
[----:B------:R-:W-:Y:S01]  /*2b60*/  IMAD R17, R32, UR6, RZ ;  /* 0x0000000620117c24 */ /* 0x000fe2000f8e02ff */
[----:B------:R-:W-:-:S03]  /*2b70*/  IADD3 R6, P1, R33, R6, RZ ;  /* 0x0000000621067210 */ /* 0x000fc60007f3e0ff */
[----:B------:R-:W-:-:S05]  /*2b80*/  IMAD R17, R4, UR7, R17 ;  /* 0x0000000704117c24 */ /* 0x000fca000f8e0211 */
[----:B------:R-:W-:-:S03]  /*2b90*/  IADD3.X R7, R30, R7, R17, P1, !PT ;  /* 0x000000071e077210 */ /* 0x000fc60000ffe411 */
[----:B------:R-:W-:Y:S05]  /*2ba0*/  @P0 BRA `(.L_x_36) ;  /* 0x0000001000fc0947 */ /* 0x000fea0003800000 */
[----:B------:R-:W0:Y:S01]  /*2bb0*/  LDC.64 R28, c[0x0][0x5c8] ;  /* 0x00017200ff1c7b82 */ /* 0x000e220000000a00 */
[----:B------:R-:W-:Y:S01]  /*2bc0*/  IMAD.WIDE R26, R5, 0x40, R14 ;  /* 0x00000040051a7825 */ /* 0x000fe200078e020e */
[----:B------:R-:W-:Y:S01]  /*2bd0*/  ULDC.64 UR6, c[0x0][0x5c0] ;  /* 0x0001700000067ab9 */ /* 0x000fe20000000a00 */
[----:B------:R-:W-:Y:S02]  /*2be0*/  BSSY B0, `(.L_x_36) ;  /* 0x000013b000007945 */ /* 0x000fe40003800000 */
[----:B------:R-:W-:-:S04]  /*2bf0*/  IMAD R24, R12, -0x2, R31 ;  /* 0xfffffffe0c187824 */ /* 0x000fc800078e021f */
[----:B------:R-:W-:Y:S02]  /*2c00*/  IMAD.IADD R31, R24, 0x1, -R33 ;  /* 0x00000001181f7824 */ /* 0x000fe400078e0a21 */
[-C--:B0-----:R-:W-:Y:S02]  /*2c10*/  IMAD R16, R27, R28.reuse, RZ ;  /* 0x0000001c1b107224 */ /* 0x081fe400078e02ff */
[----:B------:R-:W-:-:S04]  /*2c20*/  IMAD.WIDE.U32 R6, R26, R28, R6 ;  /* 0x0000001c1a067225 */ /* 0x000fc800078e0006 */
[----:B------:R-:W-:Y:S01]  /*2c30*/  IMAD R17, R26, R29, R16 ;  /* 0x0000001d1a117224 */ /* 0x000fe200078e0210 */
[----:B------:R-:W-:Y:S02]  /*2c40*/  LEA R16, P0, R28, R6, 0x3 ;  /* 0x000000061c107211 */ /* 0x000fe400078018ff */
[----:B------:R-:W-:Y:S01]  /*2c50*/  IADD3 R6, P1, R6, UR6, RZ ;  /* 0x0000000606067c10 */ /* 0x000fe2000ff3e0ff */
[----:B------:R-:W-:Y:S01]  /*2c60*/  IMAD.IADD R7, R7, 0x1, R17 ;  /* 0x0000000107077824 */ /* 0x000fe200078e0211 */
[----:B------:R-:W-:-:S04]  /*2c70*/  IADD3 R16, P3, R16, UR6, RZ ;  /* 0x0000000610107c10 */ /* 0x000fc8000ff7e0ff */
[----:B------:R-:W-:Y:S01]  /*2c80*/  LEA.HI.X R17, R28, R7, R29, 0x3, P0 ;  /* 0x000000071c117211 */ /* 0x000fe200000f1c1d */
[----:B------:R-:W-:Y:S01]  /*2c90*/  IMAD.IADD R28, R20, 0x1, -R25 ;  /* 0x00000001141c7824 */ /* 0x000fe200078e0a19 */
[----:B---3-5:R-:W-:Y:S02]  /*2ca0*/  FSETP.NEU.AND P0, PT, R13, RZ, PT ;  /* 0x000000ff0d00720b */ /* 0x028fe40003f0d000 */
[----:B------:R-:W-:Y:S02]  /*2cb0*/  IADD3.X R7, R7, UR7, RZ, P1, !PT ;  /* 0x0000000707077c10 */ /* 0x000fe40008ffe4ff */
[----:B------:R-:W-:-:S09]  /*2cc0*/  IADD3.X R17, R17, UR7, RZ, P3, !PT ;  /* 0x0000000711117c10 */ /* 0x000fd20009ffe4ff */
[----:B------:R-:W-:Y:S05]  /*2cd0*/  @!P0 BRA `(.L_x_37) ;  /* 0x0000000c00a48947 */ /* 0x000fea0003800000 */
[----:B------:R-:W-:Y:S01]  /*2ce0*/  ULDC.64 UR6, c[0x0][0x5b8] ;  /* 0x00016e0000067ab9 */ /* 0x000fe20000000a00 */
[----:B------:R-:W-:Y:S01]  /*2cf0*/  ULDC.64 UR8, c[0x0][0x5a8] ;  /* 0x00016a0000087ab9 */ /* 0x000fe20000000a00 */
[----:B------:R-:W-:Y:S01]  /*2d00*/  IMAD.WIDE.U32 R18, R4, UR6, R18 ;  /* 0x0000000604127c25 */ /* 0x000fe2000f8e0012 */
[----:B------:R-:W-:Y:S03]  /*2d10*/  BSSY B1, `(.L_x_38) ;  /* 0x0000010000017945 */ /* 0x000fe60003800000 */
[----:B------:R-:W-:Y:S01]  /*2d20*/  IMAD R25, R32, UR6, RZ ;  /* 0x0000000620197c24 */ /* 0x000fe2000f8e02ff */
[----:B------:R-:W-:-:S03]  /*2d30*/  IADD3 R24, P0, R33, R18, RZ ;  /* 0x0000001221187210 */ /* 0x000fc60007f1e0ff */
[----:B------:R-:W-:Y:S01]  /*2d40*/  IMAD R25, R4, UR7, R25 ;  /* 0x0000000704197c24 */ /* 0x000fe2000f8e0219 */
[----:B------:R-:W-:Y:S01]  /*2d50*/  ULDC.64 UR6, c[0x0][0x5b0] ;  /* 0x00016c0000067ab9 */ /* 0x000fe20000000a00 */
[----:B------:R-:W-:Y:S01]  /*2d60*/  PRMT R4, RZ, 0x7610, R4 ;  /* 0x00007610ff047816 */ /* 0x000fe20000000004 */
[----:B------:R-:W-:Y:S02]  /*2d70*/  IMAD R29, R27, UR6, RZ ;  /* 0x000000061b1d7c24 */ /* 0x000fe4000f8e02ff */
[----:B------:R-:W-:Y:S02]  /*2d80*/  IADD3.X R25, R30, R19, R25, P0, !PT ;  /* 0x000000131e197210 */ /* 0x000fe400007fe419 */
[----:B------:R-:W-:Y:S01]  /*2d90*/  ISETP.GE.AND P0, PT, R28, 0x1, PT ;  /* 0x000000011c00780c */ /* 0x000fe20003f06270 */
[C---:B------:R-:W-:Y:S02]  /*2da0*/  IMAD R29, R26.reuse, UR7, R29 ;  /* 0x000000071a1d7c24 */ /* 0x040fe4000f8e021d */
[----:B------:R-:W-:Y:S01]  /*2db0*/  IMAD.WIDE.U32 R18, R26, UR6, R24 ;  /* 0x000000061a127c25 */ /* 0x000fe2000f8e0018 */
[----:B------:R-:W-:-:S02]  /*2dc0*/  ISETP.LT.OR P4, PT, R31, 0x1, !P0 ;  /* 0x000000011f00780c */ /* 0x000fc40004781670 */
[----:B------:R-:W-:-:S04]  /*2dd0*/  IADD3 R18, P1, R18, UR8, RZ ;  /* 0x0000000812127c10 */ /* 0x000fc8000ff3e0ff */
[----:B------:R-:W-:-:S07]  /*2de0*/  IADD3.X R19, R19, UR9, R29, P1, !PT ;  /* 0x0000000913137c10 */ /* 0x000fce0008ffe41d */
[----:B------:R-:W-:Y:S05]  /*2df0*/  @P4 BRA `(.L_x_39) ;  /* 0x0000000000044947 */ /* 0x000fea0003800000 */
[----:B------:R0:W5:Y:S02]  /*2e00*/  LDG.E.U8 R4, desc[UR20][R18.64] ;  /* 0x0000001412047981 */ /* 0x000164000c1e1100 */
.L_x_39:
[----:B------:R-:W-:Y:S05]  /*2e10*/  BSYNC B1 ;  /* 0x0000000000017941 */ /* 0x000fea0003800000 */
.L_x_38:
[----:B-----5:R-:W-:Y:S01]  /*2e20*/  LOP3.LUT R4, R4, 0xff, RZ, 0xc0, !PT ;  /* 0x000000ff04047812 */ /* 0x020fe200078ec0ff */
[----:B------:R-:W-:Y:S01]  /*2e30*/  BSSY B1, `(.L_x_40) ;  /* 0x000000b000017945 */ /* 0x000fe20003800000 */
[----:B------:R-:W-:Y:S02]  /*2e40*/  ISETP.LT.OR P3, PT, R31, 0x2, !P0 ;  /* 0x000000021f00780c */ /* 0x000fe40004761670 */
[----:B------:R-:W-:-:S05]  /*2e50*/  F2FP.F16.E4M3.UNPACK_B R4, R4 ;  /* 0x00000004ff04723e */ /* 0x000fca00020006ff */
[----:B------:R-:W-:-:S05]  /*2e60*/  HADD2.F32 R4, -RZ, R4.H0_H0 ;  /* 0x20000004ff047230 */ /* 0x000fca0000004100 */
[----:B------:R-:W-:-:S04]  /*2e70*/  FMUL R4, R4, R13 ;  /* 0x0000000d04047220 */ /* 0x000fc80000400000 */
[----:B-1----:R-:W-:-:S05]  /*2e80*/  FFMA R4, R51, R11, R4 ;  /* 0x0000000b33047223 */ /* 0x002fca0000000004 */
[----:B------:R-:W-:Y:S02]  /*2e90*/  F2FP.SATFINITE.E4M3.F32.PACK_AB_MERGE_C R29, RZ, R4, RZ ;  /* 0x00000004ff1d723e */ /* 0x000fe400048070ff */
[----:B------:R-:W-:-:S03]  /*2ea0*/  PRMT R4, RZ, 0x7610, R4 ;  /* 0x00007610ff047816 */ /* 0x000fc60000000004 */
[----:B------:R1:W-:Y:S01]  /*2eb0*/  @!P4 STG.E.U8 desc[UR20][R6.64], R29 ;  /* 0x0000001d0600c986 */ /* 0x0003e2000c101114 */
[----:B------:R-:W-:Y:S05]  /*2ec0*/  @P3 BRA `(.L_x_41) ;  /* 0x0000000000043947 */ /* 0x000fea0003800000 */
[----:B------:R2:W5:Y:S02]  /*2ed0*/  LDG.E.U8 R4, desc[UR20][R18.64+0x1] ;  /* 0x0000011412047981 */ /* 0x000564000c1e1100 */
.L_x_41:
[----:B------:R-:W-:Y:S05]  /*2ee0*/  BSYNC B1 ;  /* 0x0000000000017941 */ /* 0x000fea0003800000 */
.L_x_40:
[----:B-----5:R-:W-:Y:S01]  /*2ef0*/  LOP3.LUT R4, R4, 0xff, RZ, 0xc0, !PT ;  /* 0x000000ff04047812 */ /* 0x020fe200078ec0ff */
[----:B------:R-:W-:Y:S01]  /*2f00*/  BSSY B1, `(.L_x_42) ;  /* 0x0000014000017945 */ /* 0x000fe20003800000 */
[----:B-1----:R-:W-:Y:S01]  /*2f10*/  IADD3 R29, P1, R26, 0x8, RZ ;  /* 0x000000081a1d7810 */ /* 0x002fe20007f3e0ff */
[----:B------:R-:W-:Y:S01]  /*2f20*/  IMAD R26, R5, -0x40, R20 ;  /* 0xffffffc0051a7824 */ /* 0x000fe200078e0214 */
[----:B------:R-:W-:-:S03]  /*2f30*/  F2FP.F16.E4M3.UNPACK_B R4, R4 ;  /* 0x00000004ff04723e */ /* 0x000fc600020006ff */
[----:B------:R-:W-:Y:S01]  /*2f40*/  IMAD.X R27, RZ, RZ, R27, P1 ;  /* 0x000000ffff1b7224 */ /* 0x000fe200008e061b */
[----:B------:R-:W-:Y:S01]  /*2f50*/  ISETP.GE.AND P1, PT, R26, 0x9, PT ;  /* 0x000000091a00780c */ /* 0x000fe20003f26270 */
[----:B------:R-:W-:Y:S02]  /*2f60*/  HADD2.F32 R4, -RZ, R4.H0_H0 ;  /* 0x20000004ff047230 */ /* 0x000fe40000004100 */
[----:B------:R-:W-:Y:S01]  /*2f70*/  IMAD.WIDE.U32 R24, R29, UR6, R24 ;  /* 0x000000061d187c25 */ /* 0x000fe2000f8e0018 */
[----:B------:R-:W-:-:S03]  /*2f80*/  ISETP.LT.OR P5, PT, R31, 0x1, !P1 ;  /* 0x000000011f00780c */ /* 0x000fc60004fa1670 */
[----:B------:R-:W-:Y:S01]  /*2f90*/  FMUL R5, R4, R13 ;  /* 0x0000000d04057220 */ /* 0x000fe20000400000 */
[----:B------:R-:W-:-:S03]  /*2fa0*/  IMAD R4, R27, UR6, RZ ;  /* 0x000000061b047c24 */ /* 0x000fc6000f8e02ff */
[----:B------:R-:W-:Y:S01]  /*2fb0*/  FFMA R5, R52, R11, R5 ;  /* 0x0000000b34057223 */ /* 0x000fe20000000005 */
[----:B------:R-:W-:Y:S01]  /*2fc0*/  IMAD R29, R29, UR7, R4 ;  /* 0x000000071d1d7c24 */ /* 0x000fe2000f8e0204 */
[----:B------:R-:W-:Y:S02]  /*2fd0*/  IADD3 R4, P4, R24, UR8, RZ ;  /* 0x0000000818047c10 */ /* 0x000fe4000ff9e0ff */
[----:B------:R-:W-:Y:S02]  /*2fe0*/  PRMT R24, RZ, 0x7610, R24 ;  /* 0x00007610ff187816 */ /* 0x000fe40000000018 */
[----:B------:R-:W-:Y:S02]  /*2ff0*/  F2FP.SATFINITE.E4M3.F32.PACK_AB_MERGE_C R27, RZ, R5, RZ ;  /* 0x00000005ff1b723e */ /* 0x000fe400048070ff */
[----:B------:R-:W-:-:S03]  /*3000*/  IADD3.X R5, R25, UR9, R29, P4, !PT ;  /* 0x0000000919057c10 */ /* 0x000fc6000a7fe41d */
[----:B------:R1:W-:Y:S01]  /*3010*/  @!P3 STG.E.U8 desc[UR20][R6.64+0x1], R27 ;  /* 0x0000011b0600b986 */ /* 0x0003e2000c101114 */
[----:B------:R-:W-:Y:S05]  /*3020*/  @P5 BRA `(.L_x_43) ;  /* 0x0000000000045947 */ /* 0x000fea0003800000 */
[----:B------:R3:W5:Y:S02]  /*3030*/  LDG.E.U8 R24, desc[UR20][R4.64] ;  /* 0x0000001404187981 */ /* 0x000764000c1e1100 */
.L_x_43:
[----:B------:R-:W-:Y:S05]  /*3040*/  BSYNC B1 ;  /* 0x0000000000017941 */ /* 0x000fea0003800000 */
.L_x_42:
[----:B-----5:R-:W-:Y:S01]  /*3050*/  LOP3.LUT R24, R24, 0xff, RZ, 0xc0, !PT ;  /* 0x000000ff18187812 */ /* 0x020fe200078ec0ff */
[----:B------:R-:W-:Y:S01]  /*3060*/  BSSY B1, `(.L_x_44) ;  /* 0x000000b000017945 */ /* 0x000fe20003800000 */
[----:B------:R-:W-:Y:S02]  /*3070*/  ISETP.LT.OR P3, PT, R31, 0x2, !P1 ;  /* 0x000000021f00780c */ /* 0x000fe40004f61670 */
[----:B------:R-:W-:-:S05]  /*3080*/  F2FP.F16.E4M3.UNPACK_B R24, R24 ;  /* 0x00000018ff18723e */ /* 0x000fca00020006ff */
[----:B------:R-:W-:-:S05]  /*3090*/  HADD2.F32 R24, -RZ, R24.H0_H0 ;  /* 0x20000018ff187230 */ /* 0x000fca0000004100 */
[----:B------:R-:W-:-:S04]  /*30a0*/  FMUL R24, R24, R13 ;  /* 0x0000000d18187220 */ /* 0x000fc80000400000 */
[----:B------:R-:W-:-:S05]  /*30b0*/  FFMA R24, R49, R11, R24 ;  /* 0x0000000b31187223 */ /* 0x000fca0000000018 */
[----:B------:R-:W-:Y:S02]  /*30c0*/  F2FP.SATFINITE.E4M3.F32.PACK_AB_MERGE_C R25, RZ, R24, RZ ;  /* 0x00000018ff19723e */ /* 0x000fe400048070ff */
[----:B------:R-:W-:-:S03]  /*30d0*/  PRMT R24, RZ, 0x7610, R24 ;  /* 0x00007610ff187816 */ /* 0x000fc60000000018 */
[----:B------:R4:W-:Y:S01]  /*30e0*/  @!P5 STG.E.U8 desc[UR20][R16.64], R25 ;  /* 0x000000191000d986 */ /* 0x0009e2000c101114 */
[----:B------:R-:W-:Y:S05]  /*30f0*/  @P3 BRA `(.L_x_45) ;  /* 0x0000000000043947 */ /* 0x000fea0003800000 */
[----:B------:R0:W5:Y:S02]  /*3100*/  LDG.E.U8 R24, desc[UR20][R4.64+0x1] ;  /* 0x0000011404187981 */ /* 0x000164000c1e1100 */
.L_x_45:
[----:B------:R-:W-:Y:S05]  /*3110*/  BSYNC B1 ;  /* 0x0000000000017941 */ /* 0x000fea0003800000 */
.L_x_44:
[----:B-----5:R-:W-:Y:S01]  /*3120*/  LOP3.LUT R24, R24, 0xff, RZ, 0xc0, !PT ;  /* 0x000000ff18187812 */ /* 0x020fe200078ec0ff */
[----:B------:R-:W-:Y:S01]  /*3130*/  BSSY B1, `(.L_x_46) ;  /* 0x000000b000017945 */ /* 0x000fe20003800000 */
[----:B------:R-:W-:Y:S02]  /*3140*/  ISETP.LT.OR P4, PT, R31, 0x9, !P0 ;  /* 0x000000091f00780c */ /* 0x000fe40004781670 */
[----:B------:R-:W-:-:S05]  /*3150*/  F2FP.F16.E4M3.UNPACK_B R24, R24 ;  /* 0x00000018ff18723e */ /* 0x000fca00020006ff */
[----:B------:R-:W-:-:S05]  /*3160*/  HADD2.F32 R24, -RZ, R24.H0_H0 ;  /* 0x20000018ff187230 */ /* 0x000fca0000004100 */
[----:B----4-:R-:W-:Y:S01]  /*3170*/  FMUL R25, R24, R13 ;  /* 0x0000000d18197220 */ /* 0x010fe20000400000 */
[----:B------:R-:W-:-:S03]  /*3180*/  PRMT R24, RZ, 0x7610, R24 ;  /* 0x00007610ff187816 */ /* 0x000fc60000000018 */
[----:B------:R-:W-:-:S05]  /*3190*/  FFMA R25, R50, R11, R25 ;  /* 0x0000000b32197223 */ /* 0x000fca0000000019 */
[----:B------:R-:W-:-:S05]  /*31a0*/  F2FP.SATFINITE.E4M3.F32.PACK_AB_MERGE_C R25, RZ, R25, RZ ;  /* 0x00000019ff19723e */ /* 0x000fca00048070ff */
[----:B------:R4:W-:Y:S01]  /*31b0*/  @!P3 STG.E.U8 desc[UR20][R16.64+0x1], R25 ;  /* 0x000001191000b986 */ /* 0x0009e2000c101114 */
[----:B------:R-:W-:Y:S05]  /*31c0*/  @P4 BRA `(.L_x_47) ;  /* 0x0000000000044947 */ /* 0x000fea0003800000 */
[----:B------:R0:W5:Y:S02]  /*31d0*/  LDG.E.U8 R24, desc[UR20][R18.64+0x8] ;  /* 0x0000081412187981 */ /* 0x000164000c1e1100 */
.L_x_47:
[----:B------:R-:W-:Y:S05]  /*31e0*/  BSYNC B1 ;  /* 0x0000000000017941 */ /* 0x000fea0003800000 */
.L_x_46:
[----:B-----5:R-:W-:Y:S01]  /*31f0*/  LOP3.LUT R24, R24, 0xff, RZ, 0xc0, !PT ;  /* 0x000000ff18187812 */ /* 0x020fe200078ec0ff */
[----:B------:R-:W-:Y:S01]  /*3200*/  BSSY B1, `(.L_x_48) ;  /* 0x000000b000017945 */ /* 0x000fe20003800000 */
[----:B------:R-:W-:Y:S02]  /*3210*/  ISETP.LT.OR P3, PT, R31, 0xa, !P0 ;  /* 0x0000000a1f00780c */ /* 0x000fe40004761670 */
[----:B------:R-:W-:-:S05]  /*3220*/  F2FP.F16.E4M3.UNPACK_B R24, R24 ;  /* 0x00000018ff18723e */ /* 0x000fca00020006ff */
[----:B------:R-:W-:-:S05]  /*3230*/  HADD2.F32 R24, -RZ, R24.H0_H0 ;  /* 0x20000018ff187230 */ /* 0x000fca0000004100 */
[----:B------:R-:W-:-:S04]  /*3240*/  FMUL R24, R24, R13 ;  /* 0x0000000d18187220 */ /* 0x000fc80000400000 */
[----:B------:R-:W-:-:S05]  /*3250*/  FFMA R24, R47, R11, R24 ;  /* 0x0000000b2f187223 */ /* 0x000fca0000000018 */
[----:B----4-:R-:W-:Y:S02]  /*3260*/  F2FP.SATFINITE.E4M3.F32.PACK_AB_MERGE_C R25, RZ, R24, RZ ;  /* 0x00000018ff19723e */ /* 0x010fe400048070ff */
[----:B------:R-:W-:-:S03]  /*3270*/  PRMT R24, RZ, 0x7610, R24 ;  /* 0x00007610ff187816 */ /* 0x000fc60000000018 */
[----:B------:R4:W-:Y:S01]  /*3280*/  @!P4 STG.E.U8 desc[UR20][R6.64+0x8], R25 ;  /* 0x000008190600c986 */ /* 0x0009e2000c101114 */
[----:B------:R-:W-:Y:S05]  /*3290*/  @P3 BRA `(.L_x_49) ;  /* 0x0000000000043947 */ /* 0x000fea0003800000 */
[----:B------:R0:W5:Y:S02]  /*32a0*/  LDG.E.U8 R24, desc[UR20][R18.64+0x9] ;  /* 0x0000091412187981 */ /* 0x000164000c1e1100 */
.L_x_49:
[----:B------:R-:W-:Y:S05]  /*32b0*/  BSYNC B1 ;  /* 0x0000000000017941 */ /* 0x000fea0003800000 */
.L_x_48:
        /* <DEDUP_REMOVED lines=12> */
.L_x_51:
[----:B------:R-:W-:Y:S05]  /*3380*/  BSYNC B1 ;  /* 0x0000000000017941 */ /* 0x000fea0003800000 */
.L_x_50:
        /* <DEDUP_REMOVED lines=12> */
.L_x_53:
[----:B------:R-:W-:Y:S05]  /*3450*/  BSYNC B1 ;  /* 0x0000000000017941 */ /* 0x000fea0003800000 */
.L_x_52:
        /* <DEDUP_REMOVED lines=12> */
.L_x_55:
[----:B------:R-:W-:Y:S05]  /*3520*/  BSYNC B1 ;  /* 0x0000000000017941 */ /* 0x000fea0003800000 */
.L_x_54:
        /* <DEDUP_REMOVED lines=12> */
.L_x_57:
[----:B------:R-:W-:Y:S05]  /*35f0*/  BSYNC B1 ;  /* 0x0000000000017941 */ /* 0x000fea0003800000 */
.L_x_56:
        /* <DEDUP_REMOVED lines=12> */
.L_x_59:
[----:B------:R-:W-:Y:S05]  /*36c0*/  BSYNC B1 ;  /* 0x0000000000017941 */ /* 0x000fea0003800000 */
.L_x_58:
        /* <DEDUP_REMOVED lines=12> */
.L_x_61:
[----:B------:R-:W-:Y:S05]  /*3790*/  BSYNC B1 ;  /* 0x0000000000017941 */ /* 0x000fea0003800000 */
.L_x_60:
        /* <DEDUP_REMOVED lines=12> */
.L_x_63:
[----:B------:R-:W-:Y:S05]  /*3860*/  BSYNC B1 ;  /* 0x0000000000017941 */ /* 0x000fea0003800000 */
.L_x_62:
[----:B-----5:R-:W-:Y:S01]  /*3870*/  LOP3.LUT R24, R24, 0xff, RZ, 0xc0, !PT ;  /* 0x000000ff18187812 */ /* 0x020fe200078ec0ff */
[----:B------:R-:W-:Y:S01]  /*3880*/  BSSY B1, `(.L_x_64) ;  /* 0x000000b000017945 */ /* 0x000fe20003800000 */
[----:B------:R-:W-:Y:S02]  /*3890*/  ISETP.LT.OR P0, PT, R31, 0x1a, !P0 ;  /* 0x0000001a1f00780c */ /* 0x000fe40004701670 */
[----:B------:R-:W-:-:S05]  /*38a0*/  F2FP.F16.E4M3.UNPACK_B R24, R24 ;  /* 0x00000018ff18723e */ /* 0x000fca00020006ff */
[----:B------:R-:W-:-:S05]  /*38b0*/  HADD2.F32 R24, -RZ, R24.H0_H0 ;  /* 0x20000018ff187230 */ /* 0x000fca0000004100 */
[----:B------:R-:W-:-:S04]  /*38c0*/  FMUL R24, R24, R13 ;  /* 0x0000000d18187220 */ /* 0x000fc80000400000 */
[----:B------:R-:W-:Y:S01]  /*38d0*/  FFMA R24, R23, R11, R24 ;  /* 0x0000000b17187223 */ /* 0x000fe20000000018 */
[----:B------:R-:W-:-:S04]  /*38e0*/  PRMT R23, RZ, 0x7610, R23 ;  /* 0x00007610ff177816 */ /* 0x000fc80000000017 */
[----:B----4-:R-:W-:-:S05]  /*38f0*/  F2FP.SATFINITE.E4M3.F32.PACK_AB_MERGE_C R25, RZ, R24, RZ ;  /* 0x00000018ff19723e */ /* 0x010fca00048070ff */
[----:B------:R4:W-:Y:S01]  /*3900*/  @!P4 STG.E.U8 desc[UR20][R6.64+0x18], R25 ;  /* 0x000018190600c986 */ /* 0x0009e2000c101114 */
[----:B------:R-:W-:Y:S05]  /*3910*/  @P0 BRA `(.L_x_65) ;  /* 0x0000000000040947 */ /* 0x000fea0003800000 */
[----:B------:R0:W5:Y:S02]  /*3920*/  LDG.E.U8 R23, desc[UR20][R18.64+0x19] ;  /* 0x0000191412177981 */ /* 0x000164000c1e1100 */
.L_x_65:
[----:B------:R-:W-:Y:S05]  /*3930*/  BSYNC B1 ;  /* 0x0000000000017941 */ /* 0x000fea0003800000 */
.L_x_64:
[----:B-----5:R-:W-:Y:S01]  /*3940*/  LOP3.LUT R23, R23, 0xff, RZ, 0xc0, !PT ;  /* 0x000000ff17177812 */ /* 0x020fe200078ec0ff */
[----:B------:R-:W-:Y:S01]  /*3950*/  BSSY B1, `(.L_x_66) ;  /* 0x000000b000017945 */ /* 0x000fe20003800000 */
[----:B------:R-:W-:Y:S02]  /*3960*/  ISETP.LT.OR P3, PT, R31, 0x19, !P1 ;  /* 0x000000191f00780c */ /* 0x000fe40004f61670 */
[----:B------:R-:W-:-:S05]  /*3970*/  F2FP.F16.E4M3.UNPACK_B R23, R23 ;  /* 0x00000017ff17723e */ /* 0x000fca00020006ff */
[----:B0-2---:R-:W-:-:S05]  /*3980*/  HADD2.F32 R18, -RZ, R23.H0_H0 ;  /* 0x20000017ff127230 */ /* 0x005fca0000004100 */
[----:B------:R-:W-:Y:S01]  /*3990*/  FMUL R19, R18, R13 ;  /* 0x0000000d12137220 */ /* 0x000fe20000400000 */
[----:B------:R-:W-:-:S03]  /*39a0*/  PRMT R18, RZ, 0x7610, R18 ;  /* 0x00007610ff127816 */ /* 0x000fc60000000012 */
[----:B------:R-:W-:-:S05]  /*39b0*/  FFMA R19, R40, R11, R19 ;  /* 0x0000000b28137223 */ /* 0x000fca0000000013 */
[----:B------:R-:W-:-:S05]  /*39c0*/  F2FP.SATFINITE.E4M3.F32.PACK_AB_MERGE_C R19, RZ, R19, RZ ;  /* 0x00000013ff13723e */ /* 0x000fca00048070ff */
[----:B------:R0:W-:Y:S01]  /*39d0*/  @!P0 STG.E.U8 desc[UR20][R6.64+0x19], R19 ;  /* 0x0000191306008986 */ /* 0x0001e2000c101114 */
[----:B------:R-:W-:Y:S05]  /*39e0*/  @P3 BRA `(.L_x_67) ;  /* 0x0000000000043947 */ /* 0x000fea0003800000 */
[----:B------:R2:W5:Y:S02]  /*39f0*/  LDG.E.U8 R18, desc[UR20][R4.64+0x18] ;  /* 0x0000181404127981 */ /* 0x000564000c1e1100 */
.L_x_67:
[----:B------:R-:W-:Y:S05]  /*3a00*/  BSYNC B1 ;  /* 0x0000000000017941 */ /* 0x000fea0003800000 */
.L_x_66:
[----:B-----5:R-:W-:Y:S01]  /*3a10*/  LOP3.LUT R18, R18, 0xff, RZ, 0xc0, !PT ;  /* 0x000000ff12127812 */ /* 0x020fe200078ec0ff */
[----:B------:R-:W-:Y:S01]  /*3a20*/  BSSY B1, `(.L_x_68) ;  /* 0x000000b000017945 */ /* 0x000fe20003800000 */
[----:B------:R-:W-:Y:S02]  /*3a30*/  ISETP.LT.OR P1, PT, R31, 0x1a, !P1 ;  /* 0x0000001a1f00780c */ /* 0x000fe40004f21670 */
[----:B------:R-:W-:Y:S02]  /*3a40*/  F2FP.F16.E4M3.UNPACK_B R18, R18 ;  /* 0x00000012ff12723e */ /* 0x000fe400020006ff */
[----:B01--4-:R-:W-:-:S03]  /*3a50*/  PRMT R6, RZ, 0x7610, R6 ;  /* 0x00007610ff067816 */ /* 0x013fc60000000006 */
[----:B------:R-:W-:-:S05]  /*3a60*/  HADD2.F32 R18, -RZ, R18.H0_H0 ;  /* 0x20000012ff127230 */ /* 0x000fca0000004100 */
[----:B------:R-:W-:-:S04]  /*3a70*/  FMUL R18, R18, R13 ;  /* 0x0000000d12127220 */ /* 0x000fc80000400000 */
[----:B------:R-:W-:-:S05]  /*3a80*/  FFMA R18, R21, R11, R18 ;  /* 0x0000000b15127223 */ /* 0x000fca0000000012 */
[----:B------:R-:W-:-:S05]  /*3a90*/  F2FP.SATFINITE.E4M3.F32.PACK_AB_MERGE_C R7, RZ, R18, RZ ;  /* 0x00000012ff07723e */ /* 0x000fca00048070ff */
[----:B------:R0:W-:Y:S01]  /*3aa0*/  @!P3 STG.E.U8 desc[UR20][R16.64+0x18], R7 ;  /* 0x000018071000b986 */ /* 0x0001e2000c101114 */
[----:B------:R-:W-:Y:S05]  /*3ab0*/  @P1 BRA `(.L_x_69) ;  /* 0x0000000000041947 */ /* 0x000fea0003800000 */
[----:B------:R1:W5:Y:S02]  /*3ac0*/  LDG.E.U8 R6, desc[UR20][R4.64+0x19] ;  /* 0x0000191404067981 */ /* 0x000364000c1e1100 */
.L_x_69:
[----:B------:R-:W-:Y:S05]  /*3ad0*/  BSYNC B1 ;  /* 0x0000000000017941 */ /* 0x000fea0003800000 */
.L_x_68:
[----:B------:R-:W-:Y:S05]  /*3ae0*/  @P1 BRA `(.L_x_70) ;  /* 0x0000000400281947 */ /* 0x000fea0003800000 */
[----:B-----5:R-:W-:-:S04]  /*3af0*/  LOP3.LUT R6, R6, 0xff, RZ, 0xc0, !PT ;  /* 0x000000ff06067812 */ /* 0x020fc800078ec0ff */
[----:B------:R-:W-:-:S05]  /*3b00*/  F2FP.F16.E4M3.UNPACK_B R6, R6 ;  /* 0x00000006ff06723e */ /* 0x000fca00020006ff */
[----:B------:R-:W-:-:S05]  /*3b10*/  HADD2.F32 R6, -RZ, R6.H0_H0 ;  /* 0x20000006ff067230 */ /* 0x000fca0000004100 */
[----:B-123--:R-:W-:-:S04]  /*3b20*/  FMUL R5, R6, R13 ;  /* 0x0000000d06057220 */ /* 0x00efc80000400000 */
[----:B------:R-:W-:-:S05]  /*3b30*/  FFMA R5, R22, R11, R5 ;  /* 0x0000000b16057223 */ /* 0x000fca0000000005 */
[----:B------:R-:W-:-:S05]  /*3b40*/  F2FP.SATFINITE.E4M3.F32.PACK_AB_MERGE_C R5, RZ, R5, RZ ;  /* 0x00000005ff05723e */ /* 0x000fca00048070ff */
[----:B------:R4:W-:Y:S01]  /*3b50*/  STG.E.U8 desc[UR20][R16.64+0x19], R5 ;  /* 0x0000190510007986 */ /* 0x0009e2000c101114 */
[----:B------:R-:W-:Y:S05]  /*3b60*/  BRA `(.L_x_70) ;  /* 0x0000000400087947 */ /* 0x000fea0003800000 */
.L_x_37:
[----:B------:R-:W-:Y:S01]  /*3b70*/  ISETP.GE.AND P1, PT, R28, 0x1, PT ;  /* 0x000000011c00780c */ /* 0x000fe20003f26270 */
[-C--:B-1----:R-:W-:Y:S01]  /*3b80*/  FMUL R51, R51, R11.reuse ;  /* 0x0000000b33337220 */ /* 0x082fe20000400000 */
[-C--:B------:R-:W-:Y:S01]  /*3b90*/  FMUL R52, R52, R11.reuse ;  /* 0x0000000b34347220 */ /* 0x080fe20000400000 */
[----:B------:R-:W-:Y:S01]  /*3ba0*/  ISETP.GE.AND P0, PT, R28, 0x9, PT ;  /* 0x000000091c00780c */ /* 0x000fe20003f06270 */
[-C--:B------:R-:W-:Y:S01]  /*3bb0*/  FMUL R49, R49, R11.reuse ;  /* 0x0000000b31317220 */ /* 0x080fe20000400000 */
[C---:B------:R-:W-:Y:S01]  /*3bc0*/  ISETP.LT.OR P4, PT, R31.reuse, 0x1, !P1 ;  /* 0x000000011f00780c */ /* 0x040fe20004f81670 */
[-C--:B------:R-:W-:Y:S01]  /*3bd0*/  FMUL R50, R50, R11.reuse ;  /* 0x0000000b32327220 */ /* 0x080fe20000400000 */
[----:B------:R-:W-:Y:S01]  /*3be0*/  ISETP.LT.OR P5, PT, R31, 0x2, !P1 ;  /* 0x000000021f00780c */ /* 0x000fe20004fa1670 */
[----:B------:R-:W-:Y:S01]  /*3bf0*/  FMUL R47, R47, R11 ;  /* 0x0000000b2f2f7220 */ /* 0x000fe20000400000 */
[----:B------:R-:W-:Y:S01]  /*3c00*/  F2FP.SATFINITE.E4M3.F32.PACK_AB_MERGE_C R51, RZ, R51, RZ ;  /* 0x00000033ff33723e */ /* 0x000fe200048070ff */
[-C--:B------:R-:W-:Y:S01]  /*3c10*/  FMUL R48, R48, R11.reuse ;  /* 0x0000000b30307220 */ /* 0x080fe20000400000 */
[----:B------:R-:W-:Y:S01]  /*3c20*/  F2FP.SATFINITE.E4M3.F32.PACK_AB_MERGE_C R5, RZ, R52, RZ ;  /* 0x00000034ff05723e */ /* 0x000fe200048070ff */
[-C--:B------:R-:W-:Y:S01]  /*3c30*/  FMUL R45, R45, R11.reuse ;  /* 0x0000000b2d2d7220 */ /* 0x080fe20000400000 */
[C---:B------:R-:W-:Y:S01]  /*3c40*/  ISETP.LT.OR P3, PT, R31.reuse, 0x1, !P0 ;  /* 0x000000011f00780c */ /* 0x040fe20004761670 */
[-C--:B------:R-:W-:Y:S01]  /*3c50*/  FMUL R46, R46, R11.reuse ;  /* 0x0000000b2e2e7220 */ /* 0x080fe20000400000 */
[----:B------:R-:W-:Y:S01]  /*3c60*/  ISETP.LT.OR P6, PT, R31, 0xa, !P1 ;  /* 0x0000000a1f00780c */ /* 0x000fe20004fc1670 */
[----:B------:R-:W-:Y:S01]  /*3c70*/  FMUL R43, R43, R11 ;  /* 0x0000000b2b2b7220 */ /* 0x000fe20000400000 */
[----:B------:R-:W-:Y:S01]  /*3c80*/  F2FP.SATFINITE.E4M3.F32.PACK_AB_MERGE_C R49, RZ, R49, RZ ;  /* 0x00000031ff31723e */ /* 0x000fe200048070ff */
[----:B------:R-:W-:Y:S01]  /*3c90*/  @!P4 STG.E.U8 desc[UR20][R6.64], R51 ;  /* 0x000000330600c986 */ /* 0x000fe2000c101114 */
[C---:B------:R-:W-:Y:S01]  /*3ca0*/  ISETP.LT.OR P4, PT, R31.reuse, 0x2, !P0 ;  /* 0x000000021f00780c */ /* 0x040fe20004781670 */
[-C--:B------:R-:W-:Y:S01]  /*3cb0*/  FMUL R44, R44, R11.reuse ;  /* 0x0000000b2c2c7220 */ /* 0x080fe20000400000 */
[----:B------:R-:W-:Y:S01]  /*3cc0*/  F2FP.SATFINITE.E4M3.F32.PACK_AB_MERGE_C R19, RZ, R50, RZ ;  /* 0x00000032ff13723e */ /* 0x000fe200048070ff */
[----:B------:R0:W-:Y:S01]  /*3cd0*/  @!P5 STG.E.U8 desc[UR20][R6.64+0x1], R5 ;  /* 0x000001050600d986 */ /* 0x0001e2000c101114 */
[----:B------:R-:W-:Y:S01]  /*3ce0*/  ISETP.LT.OR P5, PT, R31, 0x9, !P1 ;  /* 0x000000091f00780c */ /* 0x000fe20004fa1670 */
[----:B------:R-:W-:Y:S01]  /*3cf0*/  FMUL R41, R41, R11 ;  /* 0x0000000b29297220 */ /* 0x000fe20000400000 */
[----:B------:R-:W-:Y:S01]  /*3d00*/  F2FP.SATFINITE.E4M3.F32.PACK_AB_MERGE_C R47, RZ, R47, RZ ;  /* 0x0000002fff2f723e */ /* 0x000fe200048070ff */
[----:B------:R-:W-:Y:S01]  /*3d10*/  @!P3 STG.E.U8 desc[UR20][R16.64], R49 ;  /* 0x000000311000b986 */ /* 0x000fe2000c101114 */
[----:B------:R-:W-:Y:S01]  /*3d20*/  ISETP.LT.OR P3, PT, R31, 0x9, !P0 ;  /* 0x000000091f00780c */ /* 0x000fe20004761670 */
[----:B------:R-:W-:Y:S01]  /*3d30*/  FMUL R42, R42, R11 ;  /* 0x0000000b2a2a7220 */ /* 0x000fe20000400000 */
[----:B------:R-:W-:Y:S01]  /*3d40*/  F2FP.SATFINITE.E4M3.F32.PACK_AB_MERGE_C R45, RZ, R45, RZ ;  /* 0x0000002dff2d723e */ /* 0x000fe200048070ff */
[----:B------:R-:W-:Y:S01]  /*3d50*/  FMUL R23, R23, R11 ;  /* 0x0000000b17177220 */ /* 0x000fe20000400000 */
[----:B------:R-:W-:Y:S01]  /*3d60*/  F2FP.SATFINITE.E4M3.F32.PACK_AB_MERGE_C R43, RZ, R43, RZ ;  /* 0x0000002bff2b723e */ /* 0x000fe200048070ff */
[----:B------:R1:W-:Y:S01]  /*3d70*/  @!P4 STG.E.U8 desc[UR20][R16.64+0x1], R19 ;  /* 0x000001131000c986 */ /* 0x0003e2000c101114 */
[C---:B------:R-:W-:Y:S01]  /*3d80*/  ISETP.LT.OR P4, PT, R31.reuse, 0xa, !P0 ;  /* 0x0000000a1f00780c */ /* 0x040fe20004781670 */
[-C--:B------:R-:W-:Y:S01]  /*3d90*/  FMUL R40, R40, R11.reuse ;  /* 0x0000000b28287220 */ /* 0x080fe20000400000 */
[----:B0-----:R-:W-:Y:S01]  /*3da0*/  F2FP.SATFINITE.E4M3.F32.PACK_AB_MERGE_C R5, RZ, R48, RZ ;  /* 0x00000030ff05723e */ /* 0x001fe200048070ff */
[----:B------:R-:W-:Y:S01]  /*3db0*/  @!P5 STG.E.U8 desc[UR20][R6.64+0x8], R47 ;  /* 0x0000082f0600d986 */ /* 0x000fe2000c101114 */
[----:B------:R-:W-:Y:S01]  /*3dc0*/  ISETP.LT.OR P5, PT, R31, 0x11, !P1 ;  /* 0x000000111f00780c */ /* 0x000fe20004fa1670 */
[-C--:B------:R-:W-:Y:S01]  /*3dd0*/  FMUL R21, R21, R11.reuse ;  /* 0x0000000b15157220 */ /* 0x080fe20000400000 */
[----:B------:R-:W-:Y:S01]  /*3de0*/  FMUL R22, R22, R11 ;  /* 0x0000000b16167220 */ /* 0x000fe20000400000 */
[----:B------:R0:W-:Y:S01]  /*3df0*/  @!P6 STG.E.U8 desc[UR20][R6.64+0x9], R5 ;  /* 0x000009050600e986 */ /* 0x0001e2000c101114 */
[----:B------:R-:W-:-:S02]  /*3e00*/  ISETP.LT.OR P6, PT, R31, 0x12, !P1 ;  /* 0x000000121f00780c */ /* 0x000fc40004fc1670 */
[----:B------:R-:W-:Y:S01]  /*3e10*/  F2FP.SATFINITE.E4M3.F32.PACK_AB_MERGE_C R41, RZ, R41, RZ ;  /* 0x00000029ff29723e */ /* 0x000fe200048070ff */
[----:B------:R-:W-:Y:S01]  /*3e20*/  @!P3 STG.E.U8 desc[UR20][R16.64+0x8], R45 ;  /* 0x0000082d1000b986 */ /* 0x000fe2000c101114 */
[----:B-1----:R-:W-:Y:S02]  /*3e30*/  F2FP.SATFINITE.E4M3.F32.PACK_AB_MERGE_C R19, RZ, R46, RZ ;  /* 0x0000002eff13723e */ /* 0x002fe400048070ff */
[C---:B------:R-:W-:Y:S02]  /*3e40*/  ISETP.LT.OR P3, PT, R31.reuse, 0x11, !P0 ;  /* 0x000000111f00780c */ /* 0x040fe40004761670 */
[----:B------:R-:W-:Y:S01]  /*3e50*/  F2FP.SATFINITE.E4M3.F32.PACK_AB_MERGE_C R23, RZ, R23, RZ ;  /* 0x00000017ff17723e */ /* 0x000fe200048070ff */
[----:B------:R1:W-:Y:S01]  /*3e60*/  @!P4 STG.E.U8 desc[UR20][R16.64+0x9], R19 ;  /* 0x000009131000c986 */ /* 0x0003e2000c101114 */
[C---:B------:R-:W-:Y:S02]  /*3e70*/  ISETP.LT.OR P4, PT, R31.reuse, 0x19, !P1 ;  /* 0x000000191f00780c */ /* 0x040fe40004f81670 */
[----:B0-----:R-:W-:Y:S01]  /*3e80*/  F2FP.SATFINITE.E4M3.F32.PACK_AB_MERGE_C R5, RZ, R44, RZ ;  /* 0x0000002cff05723e */ /* 0x001fe200048070ff */
[----:B------:R-:W-:Y:S01]  /*3e90*/  @!P5 STG.E.U8 desc[UR20][R6.64+0x10], R43 ;  /* 0x0000102b0600d986 */ /* 0x000fe2000c101114 */
[----:B------:R-:W-:-:S02]  /*3ea0*/  ISETP.LT.OR P5, PT, R31, 0x12, !P0 ;  /* 0x000000121f00780c */ /* 0x000fc400047a1670 */
[C---:B------:R-:W-:Y:S01]  /*3eb0*/  ISETP.LT.OR P1, PT, R31.reuse, 0x1a, !P1 ;  /* 0x0000001a1f00780c */ /* 0x040fe20004f21670 */
[----:B------:R0:W-:Y:S01]  /*3ec0*/  @!P6 STG.E.U8 desc[UR20][R6.64+0x11], R5 ;  /* 0x000011050600e986 */ /* 0x0001e2000c101114 */
[C---:B------:R-:W-:Y:S02]  /*3ed0*/  ISETP.LT.OR P6, PT, R31.reuse, 0x19, !P0 ;  /* 0x000000191f00780c */ /* 0x040fe400047c1670 */
[----:B------:R-:W-:Y:S01]  /*3ee0*/  ISETP.LT.OR P0, PT, R31, 0x1a, !P0 ;  /* 0x0000001a1f00780c */ /* 0x000fe20004701670 */
[----:B------:R2:W-:Y:S01]  /*3ef0*/  @!P3 STG.E.U8 desc[UR20][R16.64+0x10], R41 ;  /* 0x000010291000b986 */ /* 0x0005e2000c101114 */
[----:B-1----:R-:W-:Y:S02]  /*3f00*/  F2FP.SATFINITE.E4M3.F32.PACK_AB_MERGE_C R19, RZ, R40, RZ ;  /* 0x00000028ff13723e */ /* 0x002fe400048070ff */
[----:B------:R-:W-:Y:S02]  /*3f10*/  F2FP.SATFINITE.E4M3.F32.PACK_AB_MERGE_C R21, RZ, R21, RZ ;  /* 0x00000015ff15723e */ /* 0x000fe400048070ff */
[----:B------:R-:W-:-:S02]  /*3f20*/  F2FP.SATFINITE.E4M3.F32.PACK_AB_MERGE_C R25, RZ, R22, RZ ;  /* 0x00000016ff19723e */ /* 0x000fc400048070ff */
[----:B0-----:R-:W-:-:S05]  /*3f30*/  F2FP.SATFINITE.E4M3.F32.PACK_AB_MERGE_C R5, RZ, R42, RZ ;  /* 0x0000002aff05723e */ /* 0x001fca00048070ff */
[----:B------:R2:W-:Y:S04]  /*3f40*/  @!P5 STG.E.U8 desc[UR20][R16.64+0x11], R5 ;  /* 0x000011051000d986 */ /* 0x0005e8000c101114 */
[----:B------:R2:W-:Y:S04]  /*3f50*/  @!P4 STG.E.U8 desc[UR20][R6.64+0x18], R23 ;  /* 0x000018170600c986 */ /* 0x0005e8000c101114 */
[----:B------:R2:W-:Y:S04]  /*3f60*/  @!P1 STG.E.U8 desc[UR20][R6.64+0x19], R19 ;  /* 0x0000191306009986 */ /* 0x0005e8000c101114 */
[----:B------:R2:W-:Y:S04]  /*3f70*/  @!P6 STG.E.U8 desc[UR20][R16.64+0x18], R21 ;  /* 0x000018151000e986 */ /* 0x0005e8000c101114 */
[----:B------:R2:W-:Y:S02]  /*3f80*/  @!P0 STG.E.U8 desc[UR20][R16.64+0x19], R25 ;  /* 0x0000191910008986 */ /* 0x0005e4000c101114 */
.L_x_70:
[----:B------:R-:W-:Y:S05]  /*3f90*/  BSYNC B0 ;  /* 0x0000000000007941 */ /* 0x000fea0003800000 */
.L_x_36:
[C---:B------:R-:W-:Y:S01]  /*3fa0*/  LEA R8, P0, R2.reuse, R8, 0x1 ;  /* 0x0000000802087211 */ /* 0x040fe200078008ff */
[----:B------:R-:W-:Y:S01]  /*3fb0*/  ULDC.64 UR6, c[0x0][0x650] ;  /* 0x0001940000067ab9 */ /* 0x000fe20000000a00 */
[----:B-123--:R-:W-:Y:S01]  /*3fc0*/  IMAD.U32 R4, RZ, RZ, UR16 ;  /* 0x00000010ff047e24 */ /* 0x00efe2000f8e00ff */
[----:B0-----:R-:W-:Y:S01]  /*3fd0*/  PRMT R7, RZ, 0x7610, R7 ;  /* 0x00007610ff077816 */ /* 0x001fe20000000007 */
[----:B----4-:R-:W-:Y:S01]  /*3fe0*/  IMAD.MOV.U32 R5, RZ, RZ, -0x1 ;  /* 0xffffffffff057424 */ /* 0x010fe200078e00ff */
[----:B------:R-:W-:Y:S01]  /*3ff0*/  LEA.HI.X R9, R2, R9, R10, 0x1, P0 ;  /* 0x0000000902097211 */ /* 0x000fe200000f0c0a */
[----:B------:R0:W-:Y:S01]  /*4000*/  SYNCS.ARRIVE.TRANS64.A1T0 RZ, [R4+UR24], RZ ;  /* 0x000000ff04ff79a7 */ /* 0x0001e20008100018 */
[----:B------:R-:W-:Y:S01]  /*4010*/  ISETP.GE.U32.AND P0, PT, R8, UR6, PT ;  /* 0x0000000608007c0c */ /* 0x000fe2000bf06070 */
[----:B-----5:R-:W-:-:S03]  /*4020*/  IMAD.MOV.U32 R6, RZ, RZ, -0x1 ;  /* 0xffffffffff067424 */ /* 0x020fc600078e00ff */
[----:B------:R-:W-:Y:S01]  /*4030*/  ISETP.GE.U32.AND.EX P0, PT, R9, UR7, PT, P0 ;  /* 0x0000000709007c0c */ /* 0x000fe2000bf06100 */
[----:B0-----:R-:W-:-:S12]  /*4040*/  IMAD.MOV.U32 R4, RZ, RZ, -0x1 ;  /* 0xffffffffff047424 */ /* 0x001fd800078e00ff */
[----:B------:R-:W-:Y:S05]  /*4050*/  @P0 BRA `(.L_x_71) ;  /* 0x0000000400600947 */ /* 0x000fea0003800000 */
[----:B------:R-:W0:Y:S01]  /*4060*/  S2R R23, SR_CTAID.X ;  /* 0x0000000000177919 */ /* 0x000e220000002500 */
[----:B------:R-:W1:Y:S01]  /*4070*/  LDC.64 R18, c[0x0][0x628] ;  /* 0x00018a00ff127b82 */ /* 0x000e620000000a00 */
[----:B------:R-:W-:Y:S01]  /*4080*/  ULDC UR6, c[0x0][0x150] ;  /* 0x0000540000067ab9 */ /* 0x000fe20000000800 */
[----:B------:R-:W-:Y:S01]  /*4090*/  IMAD.MOV.U32 R16, RZ, RZ, R8 ;  /* 0x000000ffff107224 */ /* 0x000fe200078e0008 */
[----:B------:R-:W2:Y:S01]  /*40a0*/  S2R R29, SR_CTAID.Y ;  /* 0x00000000001d7919 */ /* 0x000ea20000002600 */
[----:B------:R-:W-:-:S04]  /*40b0*/  IMAD.MOV.U32 R17, RZ, RZ, R9 ;  /* 0x000000ffff117224 */ /* 0x000fc800078e0009 */
[----:B------:R-:W3:Y:S08]  /*40c0*/  LDC R28, c[0x0][0x144] ;  /* 0x00005100ff1c7b82 */ /* 0x000ef00000000800 */
[----:B------:R-:W4:Y:S08]  /*40d0*/  LDC R24, c[0x0][0x630] ;  /* 0x00018c00ff187b82 */ /* 0x000f300000000800 */
[----:B------:R-:W2:Y:S01]  /*40e0*/  LDC.64 R26, c[0x0][0x620] ;  /* 0x00018800ff1a7b82 */ /* 0x000ea20000000a00 */
[----:B-1----:R-:W-:-:S04]  /*40f0*/  ISETP.NE.U32.AND P0, PT, R18, RZ, PT ;  /* 0x000000ff1200720c */ /* 0x002fc80003f05070 */
[----:B------:R-:W-:Y:S02]  /*4100*/  ISETP.NE.AND.EX P0, PT, R19, RZ, PT, P0 ;  /* 0x000000ff1300720c */ /* 0x000fe40003f05300 */
[----:B0-----:R-:W-:-:S05]  /*4110*/  I2FP.F32.U32 R4, R23 ;  /* 0x0000001700047245 */ /* 0x001fca0000201000 */
[----:B------:R-:W-:-:S04]  /*4120*/  FMUL R4, R4, UR6 ;  /* 0x0000000604047c20 */ /* 0x000fc80008400000 */
[----:B------:R0:W1:Y:S02]  /*4130*/  F2I.U32.TRUNC.NTZ R25, R4 ;  /* 0x0000000400197305 */ /* 0x000064000020f000 */
[----:B---34-:R-:W-:Y:S05]  /*4140*/  @!P0 BRA `(.L_x_72) ;  /* 0x0000000000288947 */ /* 0x018fea0003800000 */
[----:B------:R-:W3:Y:S02]  /*4150*/  LDC R5, c[0x0][0x634] ;  /* 0x00018d00ff057b82 */ /* 0x000ee40000000800 */
[----:B---3--:R-:W-:-:S05]  /*4160*/  IADD3 R17, P0, R8, R5, RZ ;  /* 0x0000000508117210 */ /* 0x008fca0007f1e0ff */
[----:B------:R-:W-:-:S04]  /*4170*/  IMAD.X R21, RZ, RZ, R9, P0 ;  /* 0x000000ffff157224 */ /* 0x000fc800000e0609 */
[----:B0-----:R-:W-:-:S04]  /*4180*/  IMAD.WIDE.U32 R4, R21, R18, RZ ;  /* 0x0000001215047225 */ /* 0x001fc800078e00ff */
[----:B------:R-:W-:-:S04]  /*4190*/  IMAD.WIDE.U32 R6, P0, R17, R19, R4 ;  /* 0x0000001311067225 */ /* 0x000fc80007800004 */
[----:B------:R-:W-:-:S04]  /*41a0*/  IMAD.WIDE.U32 R4, R17, R18, RZ ;  /* 0x0000001211047225 */ /* 0x000fc800078e00ff */
[----:B------:R-:W-:Y:S01]  /*41b0*/  IMAD.X R17, RZ, RZ, RZ, P0 ;  /* 0x000000ffff117224 */ /* 0x000fe200000e06ff */
[----:B------:R-:W-:Y:S01]  /*41c0*/  IADD3 RZ, P0, R5, R6, RZ ;  /* 0x0000000605ff7210 */ /* 0x000fe20007f1e0ff */
[----:B------:R-:W-:-:S04]  /*41d0*/  IMAD.MOV.U32 R16, RZ, RZ, R7 ;  /* 0x000000ffff107224 */ /* 0x000fc800078e0007 */
[----:B------:R-:W-:-:S08]  /*41e0*/  IMAD.WIDE.U32.X R16, R21, R19, R16, P0 ;  /* 0x0000001315107225 */ /* 0x000fd000000e0410 */
.L_x_72:
[----:B------:R-:W3:Y:S01]  /*41f0*/  LDC.64 R32, c[0x0][0x640] ;  /* 0x00019000ff207b82 */ /* 0x000ee20000000a00 */
[-C--:B------:R-:W-:Y:S01]  /*4200*/  SHF.R.U64 R22, R16, R24.reuse, R17 ;  /* 0x0000001810167219 */ /* 0x080fe20000001211 */
[----:B-1----:R-:W-:Y:S01]  /*4210*/  IMAD.MOV R25, RZ, RZ, -R25 ;  /* 0x000000ffff197224 */ /* 0x002fe200078e0a19 */
[----:B0-----:R-:W-:Y:S01]  /*4220*/  SHF.R.U32.HI R4, RZ, R24, R17 ;  /* 0x00000018ff047219 */ /* 0x001fe20000011611 */
[----:B------:R-:W-:Y:S01]  /*4230*/  ULDC UR6, c[0x0][0x154] ;  /* 0x0000550000067ab9 */ /* 0x000fe20000000800 */
[----:B------:R-:W-:Y:S01]  /*4240*/  IADD3 R7, P0, RZ, -R22, RZ ;  /* 0x80000016ff077210 */ /* 0x000fe20007f1e0ff */
[----:B------:R-:W-:Y:S02]  /*4250*/  IMAD R28, R28, R25, R23 ;  /* 0x000000191c1c7224 */ /* 0x000fe400078e0217 */
[----:B------:R-:W0:Y:S02]  /*4260*/  LDC R16, c[0x0][0x618] ;  /* 0x00018600ff107b82 */ /* 0x000e240000000800 */
[----:B------:R-:W-:-:S04]  /*4270*/  IMAD.X R5, RZ, RZ, ~R4, P0 ;  /* 0x000000ffff057224 */ /* 0x000fc800000e0e04 */
[-C--:B--2---:R-:W-:Y:S02]  /*4280*/  IMAD R6, R5, R26.reuse, RZ ;  /* 0x0000001a05067224 */ /* 0x084fe400078e02ff */
[----:B------:R-:W1:Y:S01]  /*4290*/  LDC R17, c[0x0][0x608] ;  /* 0x00018200ff117b82 */ /* 0x000e620000000800 */
[----:B------:R-:W-:-:S04]  /*42a0*/  IMAD.WIDE.U32 R4, R7, R26, R8 ;  /* 0x0000001a07047225 */ /* 0x000fc800078e0008 */
[----:B------:R-:W-:Y:S01]  /*42b0*/  IMAD R7, R7, R27, R6 ;  /* 0x0000001b07077224 */ /* 0x000fe200078e0206 */
[----:B------:R-:W-:Y:S02]  /*42c0*/  I2FP.F32.U32 R6, R29 ;  /* 0x0000001d00067245 */ /* 0x000fe40000201000 */
[----:B------:R-:W2:Y:S01]  /*42d0*/  LDC R30, c[0x0][0x658] ;  /* 0x00019600ff1e7b82 */ /* 0x000ea20000000800 */
[----:B------:R-:W-:Y:S01]  /*42e0*/  IMAD.IADD R5, R5, 0x1, R7 ;  /* 0x0000000105057824 */ /* 0x000fe200078e0207 */
[----:B---3--:R-:W-:Y:S01]  /*42f0*/  ISETP.NE.U32.AND P0, PT, R32, RZ, PT ;  /* 0x000000ff2000720c */ /* 0x008fe20003f05070 */
[----:B------:R-:W-:Y:S01]  /*4300*/  FMUL R6, R6, UR6 ;  /* 0x0000000606067c20 */ /* 0x000fe20008400000 */
[----:B------:R-:W-:Y:S02]  /*4310*/  IMAD.MOV.U32 R7, RZ, RZ, -0x1 ;  /* 0xffffffffff077424 */ /* 0x000fe400078e00ff */
[----:B------:R-:W-:Y:S01]  /*4320*/  ISETP.NE.AND.EX P0, PT, R33, RZ, PT, P0 ;  /* 0x000000ff2100720c */ /* 0x000fe20003f05300 */
[----:B------:R3:W4:Y:S01]  /*4330*/  F2I.U32.TRUNC.NTZ R24, R6 ;  /* 0x0000000600187305 */ /* 0x000722000020f000 */
[----:B------:R-:W3:Y:S01]  /*4340*/  LDC R26, c[0x0][0x148] ;  /* 0x00005200ff1a7b82 */ /* 0x000ee20000000800 */
[----:B0-----:R-:W-:-:S02]  /*4350*/  SHF.R.U64 R21, R4, R16, R5 ;  /* 0x0000001004157219 */ /* 0x001fc40000001205 */
[----:B------:R-:W-:-:S05]  /*4360*/  SHF.R.U32.HI R4, RZ, R16, R5 ;  /* 0x00000010ff047219 */ /* 0x000fca0000011605 */
[----:B------:R-:W0:Y:S01]  /*4370*/  LDC R25, c[0x0][0x600] ;  /* 0x00018000ff197b82 */ /* 0x000e220000000800 */
[-CC-:B-1----:R-:W-:Y:S02]  /*4380*/  SHF.R.U64 R18, R21, R17.reuse, R4.reuse ;  /* 0x0000001115127219 */ /* 0x182fe40000001204 */
[----:B------:R-:W-:Y:S01]  /*4390*/  SHF.R.U32.HI R5, RZ, R17, R4 ;  /* 0x00000011ff057219 */ /* 0x000fe20000011604 */
[----:B------:R-:W-:-:S04]  /*43a0*/  IMAD.MOV.U32 R17, RZ, RZ, 0x1 ;  /* 0x00000001ff117424 */ /* 0x000fc800078e00ff */
[----:B------:R-:W1:Y:S01]  /*43b0*/  LDC R31, c[0x0][0x648] ;  /* 0x00019200ff1f7b82 */ /* 0x000e620000000800 */
[-CC-:B--2---:R-:W-:Y:S02]  /*43c0*/  SHF.R.U64 R23, R18, R30.reuse, R5.reuse ;  /* 0x0000001e12177219 */ /* 0x184fe40000001205 */
[-C--:B------:R-:W-:Y:S02]  /*43d0*/  SHF.L.U32 R7, R7, R30.reuse, RZ ;  /* 0x0000001e07077219 */ /* 0x080fe400000006ff */
[-C--:B------:R-:W-:Y:S01]  /*43e0*/  SHF.R.U32.HI R5, RZ, R30.reuse, R5 ;  /* 0x0000001eff057219 */ /* 0x080fe20000011605 */
[----:B------:R-:W-:Y:S01]  /*43f0*/  IMAD.MOV.U32 R4, RZ, RZ, R23 ;  /* 0x000000ffff047224 */ /* 0x000fe200078e0017 */
[----:B------:R-:W-:Y:S01]  /*4400*/  SHF.L.U32 R30, R17, R30, RZ ;  /* 0x0000001e111e7219 */ /* 0x000fe200000006ff */
[----:B------:R-:W2:Y:S01]  /*4410*/  LDC R34, c[0x0][0x638] ;  /* 0x00018e00ff227b82 */ /* 0x000ea20000000800 */
[----:B------:R-:W-:-:S07]  /*4420*/  LOP3.LUT R27, RZ, R7, RZ, 0x33, !PT ;  /* 0x00000007ff1b7212 */ /* 0x000fce00078e33ff */
[----:B------:R-:W0:Y:S01]  /*4430*/  LDC R35, c[0x0][0x610] ;  /* 0x00018400ff237b82 */ /* 0x000e220000000800 */
[----:B----4-:R-:W-:Y:S05]  /*4440*/  @!P0 BRA `(.L_x_73) ;  /* 0x0000000000288947 */ /* 0x010fea0003800000 */
[----:B------:R-:W4:Y:S02]  /*4450*/  LDC R4, c[0x0][0x64c] ;  /* 0x00019300ff047b82 */ /* 0x000f240000000800 */
[----:B----4-:R-:W-:-:S05]  /*4460*/  IADD3 R17, P0, R23, R4, RZ ;  /* 0x0000000417117210 */ /* 0x010fca0007f1e0ff */
[----:B------:R-:W-:-:S04]  /*4470*/  IMAD.X R19, RZ, RZ, R5, P0 ;  /* 0x000000ffff137224 */ /* 0x000fc800000e0605 */
[----:B------:R-:W-:-:S04]  /*4480*/  IMAD.WIDE.U32 R4, R19, R32, RZ ;  /* 0x0000002013047225 */ /* 0x000fc800078e00ff */
[----:B---3--:R-:W-:-:S04]  /*4490*/  IMAD.WIDE.U32 R6, P0, R17, R33, R4 ;  /* 0x0000002111067225 */ /* 0x008fc80007800004 */
[----:B------:R-:W-:-:S04]  /*44a0*/  IMAD.WIDE.U32 R4, R17, R32, RZ ;  /* 0x0000002011047225 */ /* 0x000fc800078e00ff */
[----:B------:R-:W-:Y:S01]  /*44b0*/  IMAD.X R17, RZ, RZ, RZ, P0 ;  /* 0x000000ffff117224 */ /* 0x000fe200000e06ff */
[----:B------:R-:W-:Y:S01]  /*44c0*/  IADD3 RZ, P0, R5, R6, RZ ;  /* 0x0000000605ff7210 */ /* 0x000fe20007f1e0ff */
[----:B------:R-:W-:-:S04]  /*44d0*/  IMAD.MOV.U32 R16, RZ, RZ, R7 ;  /* 0x000000ffff107224 */ /* 0x000fc800078e0007 */
[----:B------:R-:W-:-:S08]  /*44e0*/  IMAD.WIDE.U32.X R4, R19, R33, R16, P0 ;  /* 0x0000002113047225 */ /* 0x000fd000000e0410 */
.L_x_73:
[----:B-1----:R-:W-:Y:S01]  /*44f0*/  SHF.R.U64 R4, R4, R31, R5 ;  /* 0x0000001f04047219 */ /* 0x002fe20000001205 */
[----:B0-----:R-:W-:Y:S01]  /*4500*/  VIADD R16, R25, 0xffffffff ;  /* 0xffffffff19107836 */ /* 0x001fe20000000000 */
[----:B------:R-:W-:Y:S01]  /*4510*/  LOP3.LUT R5, R18, R27, RZ, 0xc0, !PT ;  /* 0x0000001b12057212 */ /* 0x000fe200078ec0ff */
[----:B------:R-:W-:Y:S02]  /*4520*/  IMAD.MOV R24, RZ, RZ, -R24 ;  /* 0x000000ffff187224 */ /* 0x000fe400078e0a18 */
[----:B---3--:R-:W-:Y:S01]  /*4530*/  IMAD.MOV R6, RZ, RZ, -R4 ;  /* 0x000000ffff067224 */ /* 0x008fe200078e0a04 */
[----:B------:R-:W-:Y:S01]  /*4540*/  LOP3.LUT R21, R21, R16, RZ, 0xc0, !PT ;  /* 0x0000001015157212 */ /* 0x000fe200078ec0ff */
[----:B------:R-:W-:Y:S02]  /*4550*/  IMAD R5, R30, R4, R5 ;  /* 0x000000041e057224 */ /* 0x000fe400078e0205 */
[----:B------:R-:W-:Y:S02]  /*4560*/  @P2 IMAD R28, R26, R24, R29 ;  /* 0x000000181a1c2224 */ /* 0x000fe400078e021d */
[----:B--2---:R-:W-:-:S02]  /*4570*/  IMAD R4, R6, R34, R23 ;  /* 0x0000002206047224 */ /* 0x004fc400078e0217 */
[----:B------:R-:W-:Y:S02]  /*4580*/  IMAD R5, R5, R35, R28 ;  /* 0x0000002305057224 */ /* 0x000fe400078e021c */
[----:B------:R-:W-:Y:S02]  /*4590*/  IMAD R4, R4, R25, R21 ;  /* 0x0000001904047224 */ /* 0x000fe400078e0215 */
[----:B------:R-:W-:-:S03]  /*45a0*/  IMAD.MOV.U32 R7, RZ, RZ, 0x1 ;  /* 0x00000001ff077424 */ /* 0x000fc600078e00ff */
[----:B------:R-:W-:Y:S02]  /*45b0*/  SEL R6, R4, R5, !P2 ;  /* 0x0000000504067207 */ /* 0x000fe40005000000 */
[----:B------:R-:W-:Y:S01]  /*45c0*/  SEL R5, R5, R4, !P2 ;  /* 0x0000000405057207 */ /* 0x000fe20005000000 */
[----:B------:R-:W-:-:S07]  /*45d0*/  IMAD.MOV.U32 R4, RZ, RZ, R22 ;  /* 0x000000ffff047224 */ /* 0x000fce00078e0016 */
.L_x_71:
[----:B------:R-:W-:Y:S02]  /*45e0*/  LOP3.LUT P0, RZ, R7, 0xff, RZ, 0xc0, !PT ;  /* 0x000000ff07ff7812 */ /* 0x000fe4000780c0ff */
[----:B------:R-:W-:-:S11]  /*45f0*/  LOP3.LUT R53, R53, 0x1, RZ, 0x3c, !PT ;  /* 0x0000000135357812 */ /* 0x000fd600078e3cff */
[----:B------:R-:W-:Y:S05]  /*4600*/  @P0 BRA `(.L_x_74) ;  /* 0xffffffd400d80947 */ /* 0x000fea000383ffff */
[----:B------:R-:W-:Y:S05]  /*4610*/  EXIT ;  /* 0x000000000000794d */ /* 0x000fea0003800000 */
.L_x_14:
[----:B------:R-:W-:-:S08]  /*4620*/  ISETP.NE.AND P0, PT, R20, RZ, PT ;  /* 0x000000ff1400720c */ /* 0x000fd00003f05270 */
[----:B-1-3-5:R-:W0:-:S00]  /*4630*/  USETMAXREG.DEALLOC.CTAPOOL 0x28 ;  /* 0x00000028000079c8 */ /* 0x02ae0000080e0500 */
[----:B------:R-:W-:Y:S05]  /*4640*/  @P0 EXIT ;  /* 0x000000000000094d */ /* 0x000fea0003800000 */
[----:B0-----:R-:W-:Y:S01]  /*4650*/  LOP3.LUT P0, RZ, R16, 0xff, RZ, 0xc0, !PT ;  /* 0x000000ff10ff7812 */ /* 0x001fe2000780c0ff */
[----:B------:R-:W-:Y:S02]  /*4660*/  IMAD.MOV.U32 R11, RZ, RZ, 0x1 ;  /* 0x00000001ff0b7424 */ /* 0x000fe400078e00ff */
[----:B------:R-:W-:-:S10]  /*4670*/  IMAD.MOV.U32 R13, RZ, RZ, RZ ;  /* 0x000000ffff0d7224 */ /* 0x000fd400078e00ff */
[----:B------:R-:W-:Y:S05]  /*4680*/  @!P0 BRA `(.L_x_75) ;  /* 0x0000000c00108947 */ /* 0x000fea0003800000 */
[----:B------:R-:W-:Y:S01]  /*4690*/  LOP3.LUT P0, RZ, R12, 0x1f, RZ, 0xc0, !PT ;  /* 0x0000001f0cff7812 */ /* 0x000fe2000780c0ff */
[----:B------:R-:W-:Y:S01]  /*46a0*/  ULDC UR5, c[0x0][0x658] ;  /* 0x0001960000057ab9 */ /* 0x000fe20000000800 */
[----:B------:R-:W-:Y:S01]  /*46b0*/  UMOV UR6, 0xffffffff ;  /* 0xffffffff00067882 */ /* 0x000fe20000000000 */
[----:B------:R-:W-:Y:S01]  /*46c0*/  BSSY B0, `(.L_x_75) ;  /* 0x00000c0000007945 */ /* 0x000fe20003800000 */
[----:B------:R-:W-:Y:S01]  /*46d0*/  USHF.L.U32 UR6, UR6, UR5, URZ ;  /* 0x0000000506067299 */ /* 0x000fe2000800063f */
[C---:B------:R-:W-:Y:S01]  /*46e0*/  ISETP.NE.AND P3, PT, R7.reuse, RZ, PT ;  /* 0x000000ff0700720c */ /* 0x040fe20003f65270 */
[----:B------:R-:W-:Y:S01]  /*46f0*/  IMAD.MOV.U32 R12, RZ, RZ, 0x1 ;  /* 0x00000001ff0c7424 */ /* 0x000fe200078e00ff */
[----:B------:R-:W-:Y:S01]  /*4700*/  ISETP.NE.OR P0, PT, R7, RZ, !P0 ;  /* 0x000000ff0700720c */ /* 0x000fe20004705670 */
[----:B------:R-:W-:Y:S01]  /*4710*/  IMAD.MOV.U32 R11, RZ, RZ, 0x1 ;  /* 0x00000001ff0b7424 */ /* 0x000fe200078e00ff */
[----:B------:R-:W-:Y:S01]  /*4720*/  LOP3.LUT R14, R0, 0x2, RZ, 0xfc, !PT ;  /* 0x00000002000e7812 */ /* 0x000fe200078efcff */
[----:B------:R-:W-:Y:S01]  /*4730*/  IMAD.MOV.U32 R13, RZ, RZ, RZ ;  /* 0x000000ffff0d7224 */ /* 0x000fe200078e00ff */
[----:B------:R-:W-:Y:S01]  /*4740*/  ULDC UR4, c[0x0][0x600] ;  /* 0x0001800000047ab9 */ /* 0x000fe20000000800 */
[----:B------:R-:W-:Y:S01]  /*4750*/  UMOV UR7, 0x1 ;  /* 0x0000000100077882 */ /* 0x000fe20000000000 */
[----:B------:R-:W-:-:S02]  /*4760*/  UIADD3 UR22, UR13, 0x1, URZ ;  /* 0x000000010d167890 */ /* 0x000fc4000fffe03f */
[----:B------:R-:W-:Y:S02]  /*4770*/  UIADD3 UR16, UR4, -0x1, URZ ;  /* 0xffffffff04107890 */ /* 0x000fe4000fffe03f */
[----:B------:R-:W-:Y:S02]  /*4780*/  USHF.L.U32 UR18, UR7, UR5, URZ ;  /* 0x0000000507127299 */ /* 0x000fe4000800063f */
[----:B------:R-:W-:Y:S01]  /*4790*/  ULOP3.LUT UR17, URZ, UR6, URZ, 0x33, !UPT ;  /* 0x000000063f117292 */ /* 0x000fe2000f8e333f */
[----:B------:R-:W-:-:S11]  /*47a0*/  ULDC.64 UR20, c[0x0][0x198] ;  /* 0x0000660000147ab9 */ /* 0x000fd60000000a00 */
.L_x_87:
[----:B------:R-:W-:-:S03]  /*47b0*/  UMOV UR4, 0xffffffff ;  /* 0xffffffff00047882 */ /* 0x000fc60000000000 */
[----:B------:R-:W-:Y:S05]  /*47c0*/  BRA.DIV UR4, `(.L_x_76) ;  /* 0x0000001204007947 */ /* 0x000fea000b800000 */
[----:B------:R-:W-:-:S13]  /*47d0*/  ELECT P1, URZ, PT ;  /* 0x00000000003f782f */ /* 0x000fda0003820000 */
.L_x_101:
[----:B------:R-:W0:Y:S01]  /*47e0*/  LDC R7, c[0x0][0x28c] ;  /* 0x0000a300ff077b82 */ /* 0x000e220000000800 */
[----:B------:R-:W-:Y:S01]  /*47f0*/  BSSY B1, `(.L_x_77) ;  /* 0x0000037000017945 */ /* 0x000fe20003800000 */
[----:B0-----:R-:W-:-:S13]  /*4800*/  ISETP.LT.OR P1, PT, R7, 0x1, !P1 ;  /* 0x000000010700780c */ /* 0x001fda0004f21670 */
[----:B------:R-:W-:Y:S05]  /*4810*/  @P1 BRA `(.L_x_78) ;  /* 0x0000000000d01947 */ /* 0x000fea0003800000 */
[----:B------:R-:W-:Y:S02]  /*4820*/  IMAD.SHL.U32 R17, R6, 0x20, RZ ;  /* 0x0000002006117824 */ /* 0x000fe400078e00ff */
[----:B------:R-:W-:Y:S02]  /*4830*/  IMAD.SHL.U32 R18, R5, 0x40, RZ ;  /* 0x0000004005127824 */ /* 0x000fe400078e00ff */
[----:B------:R-:W-:Y:S02]  /*4840*/  IMAD.MOV.U32 R20, RZ, RZ, RZ ;  /* 0x000000ffff147224 */ /* 0x000fe400078e00ff */
[----:B------:R-:W-:Y:S02]  /*4850*/  IMAD.U32 R21, RZ, RZ, UR22 ;  /* 0x00000016ff157e24 */ /* 0x000fe4000f8e00ff */
[----:B------:R-:W-:Y:S02]  /*4860*/  IMAD.MOV.U32 R5, RZ, RZ, R11 ;  /* 0x000000ffff057224 */ /* 0x000fe400078e000b */
[----:B------:R-:W-:-:S07]  /*4870*/  IMAD.MOV.U32 R6, RZ, RZ, R13 ;  /* 0x000000ffff067224 */ /* 0x000fce00078e000d */
.L_x_82:
[----:B------:R-:W0:Y:S01]  /*4880*/  S2R R16, SR_CgaCtaId ;  /* 0x0000000000107919 */ /* 0x000e220000008800 */
[----:B------:R-:W-:Y:S01]  /*4890*/  MOV R7, 0x400 ;  /* 0x0000040000077802 */ /* 0x000fe20000000f00 */
[----:B------:R-:W1:Y:S03]  /*48a0*/  @!P3 LDC R15, c[0x0][0x500] ;  /* 0x00014000ff0fbb82 */ /* 0x000e660000000800 */
[----:B0-----:R-:W-:Y:S02]  /*48b0*/  LEA R19, R16, R7, 0x18 ;  /* 0x0000000710137211 */ /* 0x001fe400078ec0ff */
[----:B------:R-:W-:-:S03]  /*48c0*/  SHF.L.U32 R7, R5, 0x1f, RZ ;  /* 0x0000001f05077819 */ /* 0x000fc600000006ff */
[----:B------:R-:W-:-:S04]  /*48d0*/  IMAD R16, R6, 0x8, R19 ;  /* 0x0000000806107824 */ /* 0x000fc800078e0213 */
[----:B------:R-:W0:Y:S02]  /*48e0*/  SYNCS.PHASECHK.TRANS64.TRYWAIT P1, [R16+URZ+0x258], R7 ;  /* 0x00025807100075a7 */ /* 0x000e24000802017f */
[----:B01----:R-:W-:Y:S05]  /*48f0*/  @!P1 BRA `(.L_x_79) ;  /* 0x0000000c00d49947 */ /* 0x003fea0003800000 */
.L_x_102:
[----:B0-----:R-:W-:Y:S01]  /*4900*/  PRMT R7, R14, 0x9910, RZ ;  /* 0x000099100e077816 */ /* 0x001fe200000000ff */
[----:B------:R0:W-:Y:S03]  /*4910*/  @!P3 SYNCS.ARRIVE.TRANS64 RZ, [R16+URZ], R15 ;  /* 0x0000000f10ffb9a7 */ /* 0x0001e6000800003f */
[----:B------:R-:W-:-:S13]  /*4920*/  ISETP.NE.AND P1, PT, R7, 0x2, PT ;  /* 0x000000020700780c */ /* 0x000fda0003f25270 */
[----:B0-----:R-:W-:Y:S05]  /*4930*/  @P1 BRA `(.L_x_80) ;  /* 0x0000000000041947 */ /* 0x001fea0003800000 */
[----:B------:R-:W-:Y:S01]  /*4940*/  BPT.TRAP 0x1 ;  /* 0x000000040000795c */ /* 0x000fe20000300000 */
.L_x_80:
[----:B------:R-:W-:Y:S05]  /*4950*/  @P0 BRA `(.L_x_81) ;  /* 0x0000000000040947 */ /* 0x000fea0003800000 */
[----:B------:R-:W-:Y:S01]  /*4960*/  BPT.TRAP 0x1 ;  /* 0x000000040000795c */ /* 0x000fe20000300000 */
.L_x_81:
[--C-:B------:R-:W-:Y:S01]  /*4970*/  IMAD R7, R6, 0x800, R19.reuse ;  /* 0x0000080006077824 */ /* 0x100fe200078e0213 */
[----:B------:R-:W-:Y:S01]  /*4980*/  R2UR UR9, R16 ;  /* 0x00000000100972ca */ /* 0x000fe200000e0000 */
[C---:B------:R-:W-:Y:S01]  /*4990*/  IMAD R19, R6.reuse, 0x400, R19 ;  /* 0x0000040006137824 */ /* 0x040fe200078e0213 */
[----:B------:R-:W-:Y:S01]  /*49a0*/  UIADD3 UR4, UP0, UR20, 0xf0, URZ ;  /* 0x000000f014047890 */ /* 0x000fe2000ff1e03f */
[----:B------:R-:W-:Y:S01]  /*49b0*/  VIADD R21, R21, 0xffffffff ;  /* 0xffffffff15157836 */ /* 0x000fe20000000000 */
[----:B------:R-:W-:Y:S01]  /*49c0*/  R2UR UR5, R7 ;  /* 0x00000000070572ca */ /* 0x000fe200000e0000 */
[----:B------:R-:W-:Y:S01]  /*49d0*/  UIADD3 UR24, UP1, UR20, 0x1f0, URZ ;  /* 0x000001f014187890 */ /* 0x000fe2000ff3e03f */
[----:B------:R-:W-:Y:S01]  /*49e0*/  R2UR UR8, R19 ;  /* 0x00000000130872ca */ /* 0x000fe200000e0000 */
[----:B------:R-:W-:Y:S01]  /*49f0*/  VIADD R6, R6, 0x1 ;  /* 0x0000000106067836 */ /* 0x000fe20000000000 */
[----:B------:R-:W-:Y:S01]  /*4a00*/  R2UR UR11, R18 ;  /* 0x00000000120b72ca */ /* 0x000fe200000e0000 */
[----:B------:R-:W-:Y:S01]  /*4a10*/  UIADD3.X UR25, URZ, UR21, URZ, UP1, !UPT ;  /* 0x000000153f197290 */ /* 0x000fe20008ffe43f */
[----:B------:R-:W-:Y:S01]  /*4a20*/  R2UR UR10, R20 ;  /* 0x00000000140a72ca */ /* 0x000fe200000e0000 */
[----:B------:R-:W-:Y:S01]  /*4a30*/  UMOV UR6, 0x0 ;  /* 0x0000000000067882 */ /* 0x000fe20000000000 */
[----:B------:R-:W-:Y:S01]  /*4a40*/  R2UR UR12, R4 ;  /* 0x00000000040c72ca */ /* 0x000fe200000e0000 */
[----:B------:R-:W-:Y:S01]  /*4a50*/  UMOV UR7, 0x10000000 ;  /* 0x1000000000077882 */ /* 0x000fe20000000000 */
[----:B------:R-:W-:Y:S01]  /*4a60*/  R2UR UR19, R17 ;  /* 0x00000000111372ca */ /* 0x000fe200000e0000 */
[----:B------:R-:W-:Y:S01]  /*4a70*/  VIADD R20, R20, 0x20 ;  /* 0x0000002014147836 */ /* 0x000fe20000000000 */
[----:B------:R-:W-:Y:S01]  /*4a80*/  ISETP.GT.AND P4, PT, R21, 0x1, PT ;  /* 0x000000011500780c */ /* 0x000fe20003f84270 */
[----:B------:R-:W-:Y:S01]  /*4a90*/  UIADD3 UR14, UR5, 0x580, URZ ;  /* 0x00000580050e7890 */ /* 0x000fe2000fffe03f */
[----:B------:R-:W-:Y:S01]  /*4aa0*/  ISETP.NE.AND P1, PT, R6, 0x4b, PT ;  /* 0x0000004b0600780c */ /* 0x000fe20003f25270 */
[----:B------:R-:W-:-:S02]  /*4ab0*/  UIADD3.X UR5, URZ, UR21, URZ, UP0, !UPT ;  /* 0x000000153f057290 */ /* 0x000fc400087fe43f */
[----:B------:R-:W-:Y:S01]  /*4ac0*/  UIADD3 UR15, UR8, 0x25d80, URZ ;  /* 0x00025d80080f7890 */ /* 0x000fe2000fffe03f */
[----:B------:R-:W-:Y:S02]  /*4ad0*/  SEL R16, RZ, 0x1, P1 ;  /* 0x00000001ff107807 */ /* 0x000fe40000800000 */
[----:B------:R-:W-:Y:S01]  /*4ae0*/  UMOV UR8, UR14 ;  /* 0x0000000e00087c82 */ /* 0x000fe20008000000 */
[----:B------:R-:W-:Y:S02]  /*4af0*/  SEL R6, R6, RZ, P1 ;  /* 0x000000ff06067207 */ /* 0x000fe40000800000 */
[----:B------:R-:W-:Y:S01]  /*4b00*/  LOP3.LUT R5, R5, R16, RZ, 0x3c, !PT ;  /* 0x0000001005057212 */ /* 0x000fe200078e3cff */
[----:B------:R0:W-:Y:S02]  /*4b10*/  UTMALDG.3D [UR8], [UR4], desc[UR6] ;  /* 0x00000608040075b4 */ /* 0x0001e40008011000 */
[----:B0-----:R-:W-:Y:S01]  /*4b20*/  UMOV UR8, UR15 ;  /* 0x0000000f00087c82 */ /* 0x001fe20008000000 */
[----:B------:R-:W-:-:S02]  /*4b30*/  UMOV UR11, UR19 ;  /* 0x00000013000b7c82 */ /* 0x000fc40008000000 */
[----:B------:R0:W-:Y:S02]  /*4b40*/  UTMALDG.3D [UR8], [UR24], desc[UR6] ;  /* 0x00000608180075b4 */ /* 0x0001e40008011000 */
[----:B0-----:R-:W-:Y:S05]  /*4b50*/  @P4 BRA `(.L_x_82) ;  /* 0xfffffffc00484947 */ /* 0x001fea000383ffff */
.L_x_78:
[----:B------:R-:W-:Y:S05]  /*4b60*/  BSYNC B1 ;  /* 0x0000000000017941 */ /* 0x000fea0003800000 */
.L_x_77:
[----:B------:R-:W-:Y:S01]  /*4b70*/  LOP3.LUT P5, RZ, R12, 0xff, RZ, 0xc0, !PT ;  /* 0x000000ff0cff7812 */ /* 0x000fe200078ac0ff */
[----:B------:R-:W-:Y:S01]  /*4b80*/  VIADD R13, R13, UR13 ;  /* 0x0000000d0d0d7c36 */ /* 0x000fe20008000000 */
[----:B------:R-:W-:Y:S01]  /*4b90*/  ULDC.64 UR4, c[0x0][0x650] ;  /* 0x0001940000047ab9 */ /* 0x000fe20000000a00 */
[----:B------:R-:W-:Y:S01]  /*4ba0*/  IMAD.U32 R7, RZ, RZ, UR13 ;  /* 0x0000000dff077e24 */ /* 0x000fe2000f8e00ff */
[----:B------:R-:W-:Y:S01]  /*4bb0*/  UISETP.GE.U32.AND UP0, UPT, UR13, 0x4b, UPT ;  /* 0x0000004b0d00788c */ /* 0x000fe2000bf06070 */
[----:B------:R-:W-:Y:S01]  /*4bc0*/  BSSY B1, `(.L_x_83) ;  /* 0x000006d000017945 */ /* 0x000fe20003800000 */
[----:B------:R-:W-:Y:S02]  /*4bd0*/  ISETP.GT.U32.AND P1, PT, R13, 0x4a, PT ;  /* 0x0000004a0d00780c */ /* 0x000fe40003f24070 */
[----:B------:R-:W-:Y:S02]  /*4be0*/  PRMT R12, RZ, 0x7610, R12 ;  /* 0x00007610ff0c7816 */ /* 0x000fe4000000000c */
[----:B------:R-:W-:-:S02]  /*4bf0*/  ISETP.LT.U32.AND P1, PT, R7, 0x4b, P1 ;  /* 0x0000004b0700780c */ /* 0x000fc40000f21070 */
[----:B------:R-:W-:Y:S01]  /*4c00*/  PLOP3.LUT P4, PT, PT, PT, UP0, 0x80, 0x0 ;  /* 0x000000000000781c */ /* 0x000fe20003f8f008 */
[----:B------:R-:W0:Y:S01]  /*4c10*/  @P5 S2R R5, SR_CgaCtaId ;  /* 0x0000000000055919 */ /* 0x000e220000008800 */
[----:B------:R-:W-:Y:S02]  /*4c20*/  @P5 MOV R4, 0x400 ;  /* 0x0000040000045802 */ /* 0x000fe40000000f00 */
[----:B------:R-:W-:Y:S02]  /*4c30*/  PRMT R7, RZ, 0x7610, R7 ;  /* 0x00007610ff077816 */ /* 0x000fe40000000007 */
[----:B0-----:R-:W-:Y:S01]  /*4c40*/  @P5 LEA R6, R5, R4, 0x18 ;  /* 0x0000000405065211 */ /* 0x001fe200078ec0ff */
[----:B------:R-:W-:Y:S01]  /*4c50*/  IMAD.WIDE.U32 R4, R13, 0x1b4e81b5, RZ ;  /* 0x1b4e81b50d047825 */ /* 0x000fe200078e00ff */
[----:B------:R-:W-:Y:S02]  /*4c60*/  SEL R4, RZ, 0x1, !P1 ;  /* 0x00000001ff047807 */ /* 0x000fe40004800000 */
[----:B------:R0:W-:Y:S01]  /*4c70*/  @P5 SYNCS.ARRIVE.TRANS64.A1T0 RZ, [R6+URZ+0x4e8], RZ ;  /* 0x0004e8ff06ff59a7 */ /* 0x0001e2000810003f */
[----:B------:R-:W-:-:S02]  /*4c80*/  IADD3 R8, P5, R8, R2, RZ ;  /* 0x0000000208087210 */ /* 0x000fc40007fbe0ff */
[----:B------:R-:W-:Y:S01]  /*4c90*/  LOP3.LUT R11, R11, R4, RZ, 0x3c, !PT ;  /* 0x000000040b0b7212 */ /* 0x000fe200078e3cff */
[----:B------:R-:W-:Y:S01]  /*4ca0*/  IMAD.MOV.U32 R4, RZ, RZ, -0x1 ;  /* 0xffffffffff047424 */ /* 0x000fe200078e00ff */
[----:B------:R-:W-:Y:S01]  /*4cb0*/  ISETP.GE.U32.AND P1, PT, R8, UR4, PT ;  /* 0x0000000408007c0c */ /* 0x000fe2000bf26070 */
[----:B------:R-:W-:Y:S01]  /*4cc0*/  IMAD.X R9, R9, 0x1, R10, P5 ;  /* 0x0000000109097824 */ /* 0x000fe200028e060a */
[----:B0-----:R-:W-:Y:S01]  /*4cd0*/  SHF.R.U32.HI R6, RZ, 0x3, R5 ;  /* 0x00000003ff067819 */ /* 0x001fe20000011605 */
[----:B------:R-:W-:-:S03]  /*4ce0*/  IMAD.MOV.U32 R5, RZ, RZ, -0x1 ;  /* 0xffffffffff057424 */ /* 0x000fc600078e00ff */
[----:B------:R-:W-:Y:S01]  /*4cf0*/  ISETP.GE.U32.AND.EX P1, PT, R9, UR5, PT, P1 ;  /* 0x0000000509007c0c */ /* 0x000fe2000bf26110 */
[----:B------:R-:W-:Y:S01]  /*4d00*/  IMAD R13, R6, -0x4b, R13 ;  /* 0xffffffb5060d7824 */ /* 0x000fe200078e020d */
[----:B------:R-:W-:Y:S01]  /*4d10*/  @P4 LOP3.LUT R11, R11, 0x1, R6, 0x78, !PT ;  /* 0x000000010b0b4812 */ /* 0x000fe200078e7806 */
[----:B------:R-:W-:-:S10]  /*4d20*/  IMAD.MOV.U32 R6, RZ, RZ, -0x1 ;  /* 0xffffffffff067424 */ /* 0x000fd400078e00ff */
[----:B------:R-:W-:Y:S05]  /*4d30*/  @P1 BRA `(.L_x_84) ;  /* 0x0000000400541947 */ /* 0x000fea0003800000 */
[----:B------:R-:W0:Y:S01]  /*4d40*/  S2R R17, SR_CTAID.X ;  /* 0x0000000000117919 */ /* 0x000e220000002500 */
[----:B------:R-:W-:Y:S01]  /*4d50*/  ULDC.64 UR4, c[0x0][0x628] ;  /* 0x00018a0000047ab9 */ /* 0x000fe20000000a00 */
[----:B------:R-:W1:Y:S01]  /*4d60*/  LDC R18, c[0x0][0x144] ;  /* 0x00005100ff127b82 */ /* 0x000e620000000800 */
[----:B------:R-:W-:Y:S01]  /*4d70*/  ISETP.NE.U32.AND P1, PT, RZ, UR4, PT ;  /* 0x00000004ff007c0c */ /* 0x000fe2000bf25070 */
[----:B------:R-:W2:Y:S01]  /*4d80*/  S2R R15, SR_CTAID.Y ;  /* 0x00000000000f7919 */ /* 0x000ea20000002600 */
[----:B------:R-:W-:Y:S01]  /*4d90*/  ULDC UR6, c[0x0][0x150] ;  /* 0x0000540000067ab9 */ /* 0x000fe20000000800 */
[----:B------:R-:W-:Y:S01]  /*4da0*/  ULDC UR7, c[0x0][0x630] ;  /* 0x00018c0000077ab9 */ /* 0x000fe20000000800 */
[----:B------:R-:W-:Y:S01]  /*4db0*/  ISETP.NE.AND.EX P1, PT, RZ, UR5, PT, P1 ;  /* 0x00000005ff007c0c */ /* 0x000fe2000bf25310 */
[----:B------:R-:W-:Y:S01]  /*4dc0*/  IMAD.MOV.U32 R4, RZ, RZ, R8 ;  /* 0x000000ffff047224 */ /* 0x000fe200078e0008 */
[----:B0-----:R-:W-:-:S05]  /*4dd0*/  I2FP.F32.U32 R5, R17 ;  /* 0x0000001100057245 */ /* 0x001fca0000201000 */
[----:B------:R-:W-:Y:S01]  /*4de0*/  FMUL R20, R5, UR6 ;  /* 0x0000000605147c20 */ /* 0x000fe20008400000 */
[----:B------:R-:W-:-:S05]  /*4df0*/  IMAD.MOV.U32 R5, RZ, RZ, R9 ;  /* 0x000000ffff057224 */ /* 0x000fca00078e0009 */
[----:B--2---:R-:W-:Y:S05]  /*4e00*/  @!P1 BRA `(.L_x_85) ;  /* 0x0000000000289947 */ /* 0x004fea0003800000 */
[----:B------:R-:W-:Y:S02]  /*4e10*/  ULDC UR6, c[0x0][0x634] ;  /* 0x00018d0000067ab9 */ /* 0x000fe40000000800 */
[----:B------:R-:W-:-:S05]  /*4e20*/  IADD3 R5, P1, R8, UR6, RZ ;  /* 0x0000000608057c10 */ /* 0x000fca000ff3e0ff */
[----:B------:R-:W-:-:S04]  /*4e30*/  IMAD.X R19, RZ, RZ, R9, P1 ;  /* 0x000000ffff137224 */ /* 0x000fc800008e0609 */
[----:B------:R-:W-:-:S04]  /*4e40*/  IMAD.WIDE.U32 R6, R19, UR4, RZ ;  /* 0x0000000413067c25 */ /* 0x000fc8000f8e00ff */
[----:B------:R-:W-:-:S04]  /*4e50*/  IMAD.WIDE.U32 R6, P1, R5, UR5, R6 ;  /* 0x0000000505067c25 */ /* 0x000fc8000f820006 */
[----:B------:R-:W-:-:S04]  /*4e60*/  IMAD.WIDE.U32 R4, R5, UR4, RZ ;  /* 0x0000000405047c25 */ /* 0x000fc8000f8e00ff */
[----:B------:R-:W-:Y:S01]  /*4e70*/  IMAD.MOV.U32 R4, RZ, RZ, R7 ;  /* 0x000000ffff047224 */ /* 0x000fe200078e0007 */
[----:B------:R-:W-:Y:S01]  /*4e80*/  IADD3 RZ, P4, R5, R6, RZ ;  /* 0x0000000605ff7210 */ /* 0x000fe20007f9e0ff */
[----:B------:R-:W-:-:S04]  /*4e90*/  IMAD.X R5, RZ, RZ, RZ, P1 ;  /* 0x000000ffff057224 */ /* 0x000fc800008e06ff */
[----:B------:R-:W-:-:S08]  /*4ea0*/  IMAD.WIDE.U32.X R4, R19, UR5, R4, P4 ;  /* 0x0000000513047c25 */ /* 0x000fd0000a0e0404 */
.L_x_85:
[--C-:B------:R-:W-:Y:S01]  /*4eb0*/  SHF.R.U64 R16, R4, UR7, R5.reuse ;  /* 0x0000000704107c19 */ /* 0x100fe20008001205 */
[----:B------:R-:W0:Y:S01]  /*4ec0*/  F2I.U32.TRUNC.NTZ R20, R20 ;  /* 0x0000001400147305 */ /* 0x000e22000020f000 */
[----:B------:R-:W-:Y:S01]  /*4ed0*/  SHF.R.U32.HI R4, RZ, UR7, R5 ;  /* 0x00000007ff047c19 */ /* 0x000fe20008011605 */
[----:B------:R-:W-:Y:S01]  /*4ee0*/  ULDC.64 UR4, c[0x0][0x620] ;  /* 0x0001880000047ab9 */ /* 0x000fe20000000a00 */
[----:B------:R-:W-:Y:S01]  /*4ef0*/  IADD3 R7, P1, RZ, -R16, RZ ;  /* 0x80000010ff077210 */ /* 0x000fe20007f3e0ff */
[----:B------:R-:W-:Y:S01]  /*4f00*/  IMAD.MOV.U32 R5, RZ, RZ, R9 ;  /* 0x000000ffff057224 */ /* 0x000fe200078e0009 */
[----:B------:R-:W-:-:S03]  /*4f10*/  ULDC.64 UR6, c[0x0][0x640] ;  /* 0x0001900000067ab9 */ /* 0x000fc60000000a00 */
[----:B------:R-:W-:Y:S01]  /*4f20*/  IMAD.X R4, RZ, RZ, ~R4, P1 ;  /* 0x000000ffff047224 */ /* 0x000fe200008e0e04 */
[----:B------:R-:W-:-:S03]  /*4f30*/  ISETP.NE.U32.AND P1, PT, RZ, UR6, PT ;  /* 0x00000006ff007c0c */ /* 0x000fc6000bf25070 */
[----:B------:R-:W-:Y:S01]  /*4f40*/  IMAD R6, R4, UR4, RZ ;  /* 0x0000000404067c24 */ /* 0x000fe2000f8e02ff */
[----:B------:R-:W-:Y:S01]  /*4f50*/  ISETP.NE.AND.EX P1, PT, RZ, UR7, PT, P1 ;  /* 0x00000007ff007c0c */ /* 0x000fe2000bf25310 */
[----:B------:R-:W-:-:S04]  /*4f60*/  IMAD.MOV.U32 R4, RZ, RZ, R8 ;  /* 0x000000ffff047224 */ /* 0x000fc800078e0008 */
[----:B------:R-:W-:Y:S01]  /*4f70*/  IMAD.WIDE.U32 R4, R7, UR4, R4 ;  /* 0x0000000407047c25 */ /* 0x000fe2000f8e0004 */
[----:B------:R-:W-:-:S03]  /*4f80*/  ULDC UR4, c[0x0][0x618] ;  /* 0x0001860000047ab9 */ /* 0x000fc60000000800 */
[----:B------:R-:W-:Y:S01]  /*4f90*/  IMAD R7, R7, UR5, R6 ;  /* 0x0000000507077c24 */ /* 0x000fe2000f8e0206 */
[----:B------:R-:W-:Y:S01]  /*4fa0*/  ULDC UR5, c[0x0][0x154] ;  /* 0x0000550000057ab9 */ /* 0x000fe20000000800 */
[----:B0-----:R-:W-:Y:S02]  /*4fb0*/  IMAD.MOV R6, RZ, RZ, -R20 ;  /* 0x000000ffff067224 */ /* 0x001fe400078e0a14 */
[----:B------:R-:W-:Y:S01]  /*4fc0*/  IMAD.IADD R5, R5, 0x1, R7 ;  /* 0x0000000105057824 */ /* 0x000fe200078e0207 */
[----:B------:R-:W0:Y:S01]  /*4fd0*/  LDC R20, c[0x0][0x148] ;  /* 0x00005200ff147b82 */ /* 0x000e220000000800 */
[----:B-1----:R-:W-:Y:S01]  /*4fe0*/  IMAD R17, R18, R6, R17 ;  /* 0x0000000612117224 */ /* 0x002fe200078e0211 */
[----:B------:R-:W-:Y:S02]  /*4ff0*/  I2FP.F32.U32 R6, R15 ;  /* 0x0000000f00067245 */ /* 0x000fe40000201000 */
[--C-:B------:R-:W-:Y:S02]  /*5000*/  SHF.R.U64 R18, R4, UR4, R5.reuse ;  /* 0x0000000404127c19 */ /* 0x100fe40008001205 */
[----:B------:R-:W-:Y:S01]  /*5010*/  SHF.R.U32.HI R5, RZ, UR4, R5 ;  /* 0x00000004ff057c19 */ /* 0x000fe20008011605 */
[----:B------:R-:W-:Y:S01]  /*5020*/  FMUL R6, R6, UR5 ;  /* 0x0000000506067c20 */ /* 0x000fe20008400000 */
[----:B------:R-:W-:-:S02]  /*5030*/  ULDC UR4, c[0x0][0x608] ;  /* 0x0001820000047ab9 */ /* 0x000fc40000000800 */
[--C-:B------:R-:W-:Y:S01]  /*5040*/  SHF.R.U64 R22, R18, UR4, R5.reuse ;  /* 0x0000000412167c19 */ /* 0x100fe20008001205 */
[----:B------:R1:W2:Y:S01]  /*5050*/  F2I.U32.TRUNC.NTZ R23, R6 ;  /* 0x0000000600177305 */ /* 0x0002a2000020f000 */
[----:B------:R-:W-:Y:S01]  /*5060*/  SHF.R.U32.HI R5, RZ, UR4, R5 ;  /* 0x00000004ff057c19 */ /* 0x000fe20008011605 */
[----:B------:R-:W-:-:S03]  /*5070*/  ULDC UR4, c[0x0][0x658] ;  /* 0x0001960000047ab9 */ /* 0x000fc60000000800 */
[--C-:B------:R-:W-:Y:S02]  /*5080*/  SHF.R.U64 R19, R22, UR4, R5.reuse ;  /* 0x0000000416137c19 */ /* 0x100fe40008001205 */
[----:B------:R-:W-:-:S03]  /*5090*/  SHF.R.U32.HI R21, RZ, UR4, R5 ;  /* 0x00000004ff157c19 */ /* 0x000fc60008011605 */
[----:B------:R-:W-:Y:S02]  /*50a0*/  IMAD.MOV.U32 R4, RZ, RZ, R19 ;  /* 0x000000ffff047224 */ /* 0x000fe400078e0013 */
[----:B------:R-:W-:Y:S01]  /*50b0*/  IMAD.MOV.U32 R5, RZ, RZ, R21 ;  /* 0x000000ffff057224 */ /* 0x000fe200078e0015 */
[----:B-1----:R-:W-:Y:S06]  /*50c0*/  @!P1 BRA `(.L_x_86) ;  /* 0x0000000000289947 */ /* 0x002fec0003800000 */
        /* <DEDUP_REMOVED lines=10> */
.L_x_86:
[----:B------:R-:W-:Y:S01]  /*5170*/  ULDC UR4, c[0x0][0x648] ;  /* 0x0001920000047ab9 */ /* 0x000fe20000000800 */
[----:B--2---:R-:W-:Y:S01]  /*5180*/  IMAD.MOV R23, RZ, RZ, -R23 ;  /* 0x000000ffff177224 */ /* 0x004fe200078e0a17 */
[----:B------:R-:W-:Y:S01]  /*5190*/  SHF.R.U64 R5, R4, UR4, R5 ;  /* 0x0000000404057c19 */ /* 0x000fe20008001205 */
[----:B------:R-:W-:Y:S01]  /*51a0*/  ULDC UR4, c[0x0][0x638] ;  /* 0x00018e0000047ab9 */ /* 0x000fe20000000800 */
[----:B------:R-:W-:Y:S01]  /*51b0*/  LOP3.LUT R4, R22, UR17, RZ, 0xc0, !PT ;  /* 0x0000001116047c12 */ /* 0x000fe2000f8ec0ff */
[----:B0-----:R-:W-:Y:S01]  /*51c0*/  @P2 IMAD R17, R20, R23, R15 ;  /* 0x0000001714112224 */ /* 0x001fe200078e020f */
[----:B------:R-:W-:Y:S01]  /*51d0*/  LOP3.LUT R18, R18, UR16, RZ, 0xc0, !PT ;  /* 0x0000001012127c12 */ /* 0x000fe2000f8ec0ff */
[----:B------:R-:W-:Y:S01]  /*51e0*/  IMAD.MOV R6, RZ, RZ, -R5 ;  /* 0x000000ffff067224 */ /* 0x000fe200078e0a05 */
[----:B------:R-:W-:Y:S01]  /*51f0*/  ULDC UR5, c[0x0][0x610] ;  /* 0x0001840000057ab9 */ /* 0x000fe20000000800 */
[----:B------:R-:W-:Y:S02]  /*5200*/  IMAD R4, R5, UR18, R4 ;  /* 0x0000001205047c24 */ /* 0x000fe4000f8e0204 */
[----:B------:R-:W-:Y:S01]  /*5210*/  IMAD R19, R6, UR4, R19 ;  /* 0x0000000406137c24 */ /* 0x000fe2000f8e0213 */
[----:B------:R-:W-:Y:S01]  /*5220*/  ULDC UR4, c[0x0][0x600] ;  /* 0x0001800000047ab9 */ /* 0x000fe20000000800 */
[----:B------:R-:W-:-:S02]  /*5230*/  IMAD R17, R4, UR5, R17 ;  /* 0x0000000504117c24 */ /* 0x000fc4000f8e0211 */
[----:B------:R-:W-:Y:S02]  /*5240*/  IMAD R4, R19, UR4, R18 ;  /* 0x0000000413047c24 */ /* 0x000fe4000f8e0212 */
[----:B------:R-:W-:-:S03]  /*5250*/  IMAD.MOV.U32 R7, RZ, RZ, 0x1 ;  /* 0x00000001ff077424 */ /* 0x000fc600078e00ff */
[----:B------:R-:W-:Y:S02]  /*5260*/  SEL R6, R4, R17, !P2 ;  /* 0x0000001104067207 */ /* 0x000fe40005000000 */
[----:B------:R-:W-:Y:S01]  /*5270*/  SEL R5, R17, R4, !P2 ;  /* 0x0000000411057207 */ /* 0x000fe20005000000 */
[----:B------:R-:W-:-:S07]  /*5280*/  IMAD.MOV.U32 R4, RZ, RZ, R16 ;  /* 0x000000ffff047224 */ /* 0x000fce00078e0010 */
.L_x_84:
[----:B------:R-:W-:Y:S05]  /*5290*/  BSYNC B1 ;  /* 0x0000000000017941 */ /* 0x000fea0003800000 */
.L_x_83:
[----:B------:R-:W-:-:S13]  /*52a0*/  LOP3.LUT P1, RZ, R7, 0xff, RZ, 0xc0, !PT ;  /* 0x000000ff07ff7812 */ /* 0x000fda000782c0ff */
[----:B------:R-:W-:Y:S05]  /*52b0*/  @P1 BRA `(.L_x_87) ;  /* 0xfffffff4003c1947 */ /* 0x000fea000383ffff */
[----:B------:R-:W-:Y:S05]  /*52c0*/  BSYNC B0 ;  /* 0x0000000000007941 */ /* 0x000fea0003800000 */
.L_x_75:
[----:B------:R-:W-:-:S03]  /*52d0*/  UMOV UR4, 0xffffffff ;  /* 0xffffffff00047882 */ /* 0x000fc60000000000 */
[----:B------:R-:W-:Y:S05]  /*52e0*/  BRA.DIV UR4, `(.L_x_88) ;  /* 0x00000006046c7947 */ /* 0x000fea000b800000 */
[----:B------:R-:W-:-:S13]  /*52f0*/  ELECT P0, URZ, PT ;  /* 0x00000000003f782f */ /* 0x000fda0003800000 */
.L_x_105:
[----:B------:R-:W-:Y:S04]  /*5300*/  BSSY B0, `(.L_x_89) ;  /* 0x0000033000007945 */ /* 0x000fe80003800000 */
[----:B------:R-:W-:Y:S05]  /*5310*/  @!P0 BRA `(.L_x_90) ;  /* 0x0000000000c48947 */ /* 0x000fea0003800000 */
[----:B------:R-:W-:-:S04]  /*5320*/  LOP3.LUT R0, R0, 0x2, RZ, 0xfc, !PT ;  /* 0x0000000200007812 */ /* 0x000fc800078efcff */
[----:B------:R-:W-:-:S13]  /*5330*/  ISETP.NE.AND P0, PT, R0, 0x3, PT ;  /* 0x000000030000780c */ /* 0x000fda0003f05270 */
[----:B------:R-:W-:Y:S05]  /*5340*/  @!P0 BRA `(.L_x_91) ;  /* 0x0000000000048947 */ /* 0x000fea0003800000 */
[----:B------:R-:W-:Y:S01]  /*5350*/  BPT.TRAP 0x1 ;  /* 0x000000040000795c */ /* 0x000fe20000300000 */
.L_x_91:
[----:B------:R-:W0:Y:S01]  /*5360*/  S2R R3, SR_CgaCtaId ;  /* 0x0000000000037919 */ /* 0x000e220000008800 */
[----:B------:R-:W-:Y:S01]  /*5370*/  MOV R0, 0x400 ;  /* 0x0000040000007802 */ /* 0x000fe20000000f00 */
[----:B------:R-:W-:-:S03]  /*5380*/  IMAD.MOV.U32 R9, RZ, RZ, RZ ;  /* 0x000000ffff097224 */ /* 0x000fc600078e00ff */
[----:B0-----:R-:W-:-:S05]  /*5390*/  LEA R10, R3, R0, 0x18 ;  /* 0x00000000030a7211 */ /* 0x001fca00078ec0ff */
[----:B------:R-:W-:-:S07]  /*53a0*/  VIADD R0, R10, 0x258 ;  /* 0x000002580a007836 */ /* 0x000fce0000000000 */
.L_x_96:
[----:B------:R-:W-:Y:S01]  /*53b0*/  IMAD R6, R13, 0x8, R0 ;  /* 0x000000080d067824 */ /* 0x000fe200078e0200 */
[----:B------:R-:W-:Y:S01]  /*53c0*/  SHF.L.U32 R3, R11, 0x1f, RZ ;  /* 0x0000001f0b037819 */ /* 0x000fe200000006ff */
[----:B------:R-:W-:-:S03]  /*53d0*/  VIADD R13, R13, 0x1 ;  /* 0x000000010d0d7836 */ /* 0x000fc60000000000 */
[----:B------:R-:W0:Y:S02]  /*53e0*/  SYNCS.PHASECHK.TRANS64.TRYWAIT P0, [R6+URZ], R3 ;  /* 0x00000003060075a7 */ /* 0x000e24000800017f */
[----:B------:R-:W-:-:S04]  /*53f0*/  ISETP.NE.AND P1, PT, R13, 0x4b, PT ;  /* 0x0000004b0d00780c */ /* 0x000fc80003f25270 */
[----:B------:R-:W-:Y:S02]  /*5400*/  SEL R2, RZ, 0x1, P1 ;  /* 0x00000001ff027807 */ /* 0x000fe40000800000 */
[----:B------:R-:W-:Y:S02]  /*5410*/  SEL R13, R13, RZ, P1 ;  /* 0x000000ff0d0d7207 */ /* 0x000fe40000800000 */
[----:B------:R-:W-:-:S03]  /*5420*/  LOP3.LUT R8, R11, R2, RZ, 0x3c, !PT ;  /* 0x000000020b087212 */ /* 0x000fc600078e3cff */
[----:B------:R-:W-:Y:S01]  /*5430*/  IMAD R5, R13, 0x8, R0 ;  /* 0x000000080d057824 */ /* 0x000fe200078e0200 */
[----:B------:R-:W-:Y:S01]  /*5440*/  SHF.L.U32 R4, R8, 0x1f, RZ ;  /* 0x0000001f08047819 */ /* 0x000fe200000006ff */
[----:B0-----:R-:W-:Y:S06]  /*5450*/  @!P0 BRA `(.L_x_92) ;  /* 0x0000000400348947 */ /* 0x001fec0003800000 */
.L_x_106:
[----:B------:R-:W1:Y:S01]  /*5460*/  SYNCS.PHASECHK.TRANS64.TRYWAIT P0, [R5+URZ], R4 ;  /* 0x00000004050075a7 */ /* 0x000e62000800017f */
[----:B------:R-:W-:-:S05]  /*5470*/  VIADD R2, R13, 0x1 ;  /* 0x000000010d027836 */ /* 0x000fca0000000000 */
[----:B------:R-:W-:-:S04]  /*5480*/  ISETP.NE.AND P1, PT, R2, 0x4b, PT ;  /* 0x0000004b0200780c */ /* 0x000fc80003f25270 */
[----:B0-----:R-:W-:Y:S02]  /*5490*/  SEL R3, RZ, 0x1, P1 ;  /* 0x00000001ff037807 */ /* 0x001fe40000800000 */
[----:B------:R-:W-:Y:S02]  /*54a0*/  SEL R7, R2, RZ, P1 ;  /* 0x000000ff02077207 */ /* 0x000fe40000800000 */
[----:B------:R-:W-:-:S03]  /*54b0*/  LOP3.LUT R8, R8, R3, RZ, 0x3c, !PT ;  /* 0x0000000308087212 */ /* 0x000fc600078e3cff */
[----:B------:R-:W-:Y:S01]  /*54c0*/  IMAD R3, R7, 0x8, R0 ;  /* 0x0000000807037824 */ /* 0x000fe200078e0200 */
[----:B------:R-:W-:Y:S01]  /*54d0*/  SHF.L.U32 R2, R8, 0x1f, RZ ;  /* 0x0000001f08027819 */ /* 0x000fe200000006ff */
[----:B-1----:R-:W-:Y:S06]  /*54e0*/  @!P0 BRA `(.L_x_93) ;  /* 0x0000000400248947 */ /* 0x002fec0003800000 */
.L_x_107:
[----:B------:R-:W1:Y:S01]  /*54f0*/  SYNCS.PHASECHK.TRANS64.TRYWAIT P0, [R3+URZ], R2 ;  /* 0x00000002030075a7 */ /* 0x000e62000800017f */
[----:B------:R-:W-:Y:S01]  /*5500*/  ISETP.NE.AND P1, PT, R9, 0x48, PT ;  /* 0x000000480900780c */ /* 0x000fe20003f25270 */
[----:B-1----:R-:W-:-:S12]  /*5510*/  @!P0 BRA `(.L_x_94) ;  /* 0x00000004002c8947 */ /* 0x002fd80003800000 */
.L_x_108:
[----:B------:R-:W-:Y:S05]  /*5520*/  @!P1 BRA `(.L_x_90) ;  /* 0x0000000000409947 */ /* 0x000fea0003800000 */
[----:B-1----:R-:W-:-:S05]  /*5530*/  VIADD R2, R7, 0x1 ;  /* 0x0000000107027836 */ /* 0x002fca0000000000 */
[----:B------:R-:W-:-:S04]  /*5540*/  ISETP.NE.AND P0, PT, R2, 0x4b, PT ;  /* 0x0000004b0200780c */ /* 0x000fc80003f05270 */
[----:B------:R-:W-:Y:S02]  /*5550*/  SEL R3, RZ, 0x1, P0 ;  /* 0x00000001ff037807 */ /* 0x000fe40000000000 */
[----:B------:R-:W-:Y:S02]  /*5560*/  SEL R13, R2, RZ, P0 ;  /* 0x000000ff020d7207 */ /* 0x000fe40000000000 */
[----:B------:R-:W-:-:S03]  /*5570*/  LOP3.LUT R3, R8, R3, RZ, 0x3c, !PT ;  /* 0x0000000308037212 */ /* 0x000fc600078e3cff */
[----:B0-----:R-:W-:Y:S01]  /*5580*/  IMAD R5, R13, 0x8, R10 ;  /* 0x000000080d057824 */ /* 0x001fe200078e020a */
[----:B------:R-:W-:-:S04]  /*5590*/  SHF.L.U32 R2, R3, 0x1f, RZ ;  /* 0x0000001f03027819 */ /* 0x000fc800000006ff */
[----:B------:R-:W0:Y:S02]  /*55a0*/  SYNCS.PHASECHK.TRANS64.TRYWAIT P0, [R5+URZ+0x258], R2 ;  /* 0x00025802050075a7 */ /* 0x000e24000800017f */
[----:B0-----:R-:W-:Y:S05]  /*55b0*/  @!P0 BRA `(.L_x_95) ;  /* 0x0000000400188947 */ /* 0x001fea0003800000 */
.L_x_109:
[----:B------:R-:W-:Y:S02]  /*55c0*/  VIADD R13, R13, 0x1 ;  /* 0x000000010d0d7836 */ /* 0x000fe40000000000 */
[----:B------:R-:W-:-:S03]  /*55d0*/  VIADD R9, R9, 0x4 ;  /* 0x0000000409097836 */ /* 0x000fc60000000000 */
[----:B------:R-:W-:-:S04]  /*55e0*/  ISETP.NE.AND P0, PT, R13, 0x4b, PT ;  /* 0x0000004b0d00780c */ /* 0x000fc80003f05270 */
[----:B0-----:R-:W-:Y:S02]  /*55f0*/  SEL R2, RZ, 0x1, P0 ;  /* 0x00000001ff027807 */ /* 0x001fe40000000000 */
[----:B------:R-:W-:Y:S02]  /*5600*/  SEL R13, R13, RZ, P0 ;  /* 0x000000ff0d0d7207 */ /* 0x000fe40000000000 */
[----:B------:R-:W-:Y:S01]  /*5610*/  LOP3.LUT R11, R3, R2, RZ, 0x3c, !PT ;  /* 0x00000002030b7212 */ /* 0x000fe200078e3cff */
[----:B------:R-:W-:Y:S06]  /*5620*/  BRA `(.L_x_96) ;  /* 0xfffffffc00607947 */ /* 0x000fec000383ffff */
.L_x_90:
[----:B------:R-:W-:Y:S05]  /*5630*/  BSYNC B0 ;  /* 0x0000000000007941 */ /* 0x000fea0003800000 */
.L_x_89:
[----:B------:R-:W-:Y:S05]  /*5640*/  EXIT ;  /* 0x000000000000794d */ /* 0x000fea0003800000 */
.L_x_16:
[----:B0-----:R-:W-:-:S04]  /*5650*/  IMAD.U32 R16, RZ, RZ, UR15 ;  /* 0x0000000fff107e24 */ /* 0x001fc8000f8e00ff */
[----:B------:R0:W2:Y:S03]  /*5660*/  SYNCS.PHASECHK.TRANS64.TRYWAIT P0, [R16+URZ+-0x8], R7 ;  /* 0xfffff807100075a7 */ /* 0x0000a6000800017f */
[----:B--2---:R-:W-:Y:S05]  /*5670*/  @!P0 NANOSLEEP.SYNCS 0x989680 ;  /* 0x009896800000895d */ /* 0x004fea0003900000 */
[----:B------:R-:W2:Y:S02]  /*5680*/  @!P0 SYNCS.PHASECHK.TRANS64 P0, [R16+URZ+-0x8], R7 ;  /* 0xfffff807100085a7 */ /* 0x000ea4000800007f */
[----:B--2---:R-:W-:Y:S05]  /*5690*/  @!P0 BRA `(.L_x_16) ;  /* 0xfffffffc00ec8947 */ /* 0x004fea000383ffff */
[----:B------:R-:W-:Y:S05]  /*56a0*/  BRA `(.L_x_97) ;  /* 0xffffffc400cc7947 */ /* 0x000fea000383ffff */
.L_x_21:
[----:B--2---:R-:W-:-:S04]  /*56b0*/  IMAD.U32 R16, RZ, RZ, UR6 ;  /* 0x00000006ff107e24 */ /* 0x004fc8000f8e00ff */
[----:B------:R2:W4:Y:S03]  /*56c0*/  SYNCS.PHASECHK.TRANS64.TRYWAIT P0, [R16+URZ], R7 ;  /* 0x00000007100075a7 */ /* 0x000526000800017f */
[----:B----4-:R-:W-:Y:S05]  /*56d0*/  @!P0 NANOSLEEP.SYNCS 0x989680 ;  /* 0x009896800000895d */ /* 0x010fea0003900000 */
[----:B------:R-:W4:Y:S02]  /*56e0*/  @!P0 SYNCS.PHASECHK.TRANS64 P0, [R16+URZ], R7 ;  /* 0x00000007100085a7 */ /* 0x000f24000800007f */
[----:B----4-:R-:W-:Y:S05]  /*56f0*/  @!P0 BRA `(.L_x_21) ;  /* 0xfffffffc00ec8947 */ /* 0x010fea000383ffff */
[----:B------:R-:W-:Y:S05]  /*5700*/  BRA `(.L_x_20) ;  /* 0xffffffc800387947 */ /* 0x000fea000383ffff */
.L_x_27:
[----:B--2---:R-:W-:-:S04]  /*5710*/  IMAD.U32 R17, RZ, RZ, UR9 ;  /* 0x00000009ff117e24 */ /* 0x004fc8000f8e00ff */
[----:B------:R2:W4:Y:S03]  /*5720*/  SYNCS.PHASECHK.TRANS64.TRYWAIT P0, [R17+URZ], R16 ;  /* 0x00000010110075a7 */ /* 0x000526000800017f */
[----:B----4-:R-:W-:Y:S05]  /*5730*/  @!P0 NANOSLEEP.SYNCS 0x989680 ;  /* 0x009896800000895d */ /* 0x010fea0003900000 */
[----:B------:R-:W4:Y:S02]  /*5740*/  @!P0 SYNCS.PHASECHK.TRANS64 P0, [R17+URZ], R16 ;  /* 0x00000010110085a7 */ /* 0x000f24000800007f */
[----:B----4-:R-:W-:Y:S05]  /*5750*/  @!P0 BRA `(.L_x_27) ;  /* 0xfffffffc00ec8947 */ /* 0x010fea000383ffff */
[----:B------:R-:W-:Y:S05]  /*5760*/  BRA `(.L_x_26) ;  /* 0xffffffcc001c7947 */ /* 0x000fea000383ffff */
.L_x_35:
[----:B0-----:R-:W-:-:S04]  /*5770*/  IMAD.U32 R16, RZ, RZ, UR15 ;  /* 0x0000000fff107e24 */ /* 0x001fc8000f8e00ff */
[----:B------:R0:W2:Y:S03]  /*5780*/  SYNCS.PHASECHK.TRANS64.TRYWAIT P0, [R16+URZ+0x8], R7 ;  /* 0x00000807100075a7 */ /* 0x0000a6000800017f */
[----:B--2---:R-:W-:Y:S05]  /*5790*/  @!P0 NANOSLEEP.SYNCS 0x989680 ;  /* 0x009896800000895d */ /* 0x004fea0003900000 */
[----:B------:R-:W2:Y:S02]  /*57a0*/  @!P0 SYNCS.PHASECHK.TRANS64 P0, [R16+URZ+0x8], R7 ;  /* 0x00000807100085a7 */ /* 0x000ea4000800007f */
[----:B--2---:R-:W-:Y:S05]  /*57b0*/  @!P0 BRA `(.L_x_35) ;  /* 0xfffffffc00ec8947 */ /* 0x004fea000383ffff */
[----:B------:R-:W-:Y:S05]  /*57c0*/  BRA `(.L_x_98) ;  /* 0xffffffd000c07947 */ /* 0x000fea000383ffff */
.L_x_76:
[----:B------:R-:W-:Y:S01]  /*57d0*/  BSSY B1, `(.L_x_99) ;  /* 0x0000006000017945 */ /* 0x000fe20003800000 */
[----:B------:R-:W-:-:S07]  /*57e0*/  IMAD.MOV.U32 R7, RZ, RZ, -0x1 ;  /* 0xffffffffff077424 */ /* 0x000fce00078e00ff */
[----:B------:R-:W-:Y:S05]  /*57f0*/  WARPSYNC.COLLECTIVE R7, `(.L_x_100) ;  /* 0x00000000070c7348 */ /* 0x000fea0003c00000 */
[----:B------:R-:W-:Y:S02]  /*5800*/  ELECT P1, UR62, PT ;  /* 0x00000000003e782f */ /* 0x000fe40003820000 */
[----:B------:R-:W-:Y:S01]  /*5810*/  MOV R7, UR62 ;  /* 0x0000003e00077c02 */ /* 0x000fe20008000f00 */
[----:B------:R-:W-:Y:S10]  /*5820*/  ENDCOLLECTIVE ;  /* 0x000000000000791b */ /* 0x000ff40003800000 */
.L_x_100:
[----:B------:R-:W-:Y:S05]  /*5830*/  BSYNC B1 ;  /* 0x0000000000017941 */ /* 0x000fea0003800000 */
.L_x_99:
[----:B------:R-:W-:Y:S05]  /*5840*/  BRA `(.L_x_101) ;  /* 0xffffffec00e47947 */ /* 0x000fea000383ffff */
.L_x_79:
[----:B0-----:R0:W1:Y:S02]  /*5850*/  SYNCS.PHASECHK.TRANS64.TRYWAIT P1, [R16+URZ+0x258], R7 ;  /* 0x00025807100075a7 */ /* 0x001064000802017f */
[----:B-1----:R-:W-:Y:S05]  /*5860*/  @!P1 NANOSLEEP.SYNCS 0x989680 ;  /* 0x009896800000995d */ /* 0x002fea0003900000 */
[----:B------:R-:W1:Y:S02]  /*5870*/  @!P1 SYNCS.PHASECHK.TRANS64 P1, [R16+URZ+0x258], R7 ;  /* 0x00025807100095a7 */ /* 0x000e64000802007f */
[----:B-1----:R-:W-:Y:S05]  /*5880*/  @!P1 BRA `(.L_x_79) ;  /* 0xfffffffc00f09947 */ /* 0x002fea000383ffff */
[----:B------:R-:W-:Y:S05]  /*5890*/  BRA `(.L_x_102) ;  /* 0xfffffff000187947 */ /* 0x000fea000383ffff */
.L_x_88:
[----:B------:R-:W-:Y:S01]  /*58a0*/  BSSY B0, `(.L_x_103) ;  /* 0x0000006000007945 */ /* 0x000fe20003800000 */
[----:B------:R-:W-:-:S07]  /*58b0*/  IMAD.MOV.U32 R7, RZ, RZ, -0x1 ;  /* 0xffffffffff077424 */ /* 0x000fce00078e00ff */
[----:B------:R-:W-:Y:S05]  /*58c0*/  WARPSYNC.COLLECTIVE R7, `(.L_x_104) ;  /* 0x00000000070c7348 */ /* 0x000fea0003c00000 */
[----:B------:R-:W-:Y:S02]  /*58d0*/  ELECT P1, UR62, PT ;  /* 0x00000000003e782f */ /* 0x000fe40003820000 */
[----:B------:R-:W-:Y:S01]  /*58e0*/  MOV R7, UR62 ;  /* 0x0000003e00077c02 */ /* 0x000fe20008000f00 */
[----:B------:R-:W-:Y:S10]  /*58f0*/  ENDCOLLECTIVE ;  /* 0x000000000000791b */ /* 0x000ff40003800000 */
.L_x_104:
[----:B------:R-:W-:Y:S05]  /*5900*/  BSYNC B0 ;  /* 0x0000000000007941 */ /* 0x000fea0003800000 */
.L_x_103:
[----:B------:R-:W-:Y:S01]  /*5910*/  PLOP3.LUT P0, PT, P1, PT, PT, 0x80, 0x0 ;  /* 0x000000000000781c */ /* 0x000fe20000f0f070 */
[----:B------:R-:W-:-:S12]  /*5920*/  BRA `(.L_x_105) ;  /* 0xfffffff800747947 */ /* 0x000fd8000383ffff */
.L_x_92:
[----:B0-----:R0:W1:Y:S02]  /*5930*/  SYNCS.PHASECHK.TRANS64.TRYWAIT P0, [R6+URZ], R3 ;  /* 0x00000003060075a7 */ /* 0x001064000800017f */
[----:B-1----:R-:W-:Y:S05]  /*5940*/  @!P0 NANOSLEEP.SYNCS 0x989680 ;  /* 0x009896800000895d */ /* 0x002fea0003900000 */
[----:B------:R-:W1:Y:S02]  /*5950*/  @!P0 SYNCS.PHASECHK.TRANS64 P0, [R6+URZ], R3 ;  /* 0x00000003060085a7 */ /* 0x000e64000800007f */
[----:B-1----:R-:W-:Y:S05]  /*5960*/  @!P0 BRA `(.L_x_92) ;  /* 0xfffffffc00f08947 */ /* 0x002fea000383ffff */
[----:B------:R-:W-:Y:S05]  /*5970*/  BRA `(.L_x_106) ;  /* 0xfffffff800b87947 */ /* 0x000fea000383ffff */
.L_x_93:
[----:B0-----:R0:W1:Y:S02]  /*5980*/  SYNCS.PHASECHK.TRANS64.TRYWAIT P0, [R5+URZ], R4 ;  /* 0x00000004050075a7 */ /* 0x001064000800017f */
[----:B-1----:R-:W-:Y:S05]  /*5990*/  @!P0 NANOSLEEP.SYNCS 0x989680 ;  /* 0x009896800000895d */ /* 0x002fea0003900000 */
[----:B------:R-:W1:Y:S02]  /*59a0*/  @!P0 SYNCS.PHASECHK.TRANS64 P0, [R5+URZ], R4 ;  /* 0x00000004050085a7 */ /* 0x000e64000800007f */
[----:B-1----:R-:W-:Y:S05]  /*59b0*/  @!P0 BRA `(.L_x_93) ;  /* 0xfffffffc00f08947 */ /* 0x002fea000383ffff */
[----:B------:R-:W-:Y:S05]  /*59c0*/  BRA `(.L_x_107) ;  /* 0xfffffff800c87947 */ /* 0x000fea000383ffff */
.L_x_94:
[----:B-1----:R1:W2:Y:S02]  /*59d0*/  SYNCS.PHASECHK.TRANS64.TRYWAIT P0, [R3+URZ], R2 ;  /* 0x00000002030075a7 */ /* 0x0022a4000800017f */
[----:B--2---:R-:W-:Y:S05]  /*59e0*/  @!P0 NANOSLEEP.SYNCS 0x989680 ;  /* 0x009896800000895d */ /* 0x004fea0003900000 */
[----:B------:R-:W2:Y:S02]  /*59f0*/  @!P0 SYNCS.PHASECHK.TRANS64 P0, [R3+URZ], R2 ;  /* 0x00000002030085a7 */ /* 0x000ea4000800007f */
[----:B--2---:R-:W-:Y:S05]  /*5a00*/  @!P0 BRA `(.L_x_94) ;  /* 0xfffffffc00f08947 */ /* 0x004fea000383ffff */
[----:B------:R-:W-:Y:S05]  /*5a10*/  BRA `(.L_x_108) ;  /* 0xfffffff800c07947 */ /* 0x000fea000383ffff */
.L_x_95:
[----:B0-----:R0:W1:Y:S02]  /*5a20*/  SYNCS.PHASECHK.TRANS64.TRYWAIT P0, [R5+URZ+0x258], R2 ;  /* 0x00025802050075a7 */ /* 0x001064000800017f */
[----:B-1----:R-:W-:Y:S05]  /*5a30*/  @!P0 NANOSLEEP.SYNCS 0x989680 ;  /* 0x009896800000895d */ /* 0x002fea0003900000 */
[----:B------:R-:W1:Y:S02]  /*5a40*/  @!P0 SYNCS.PHASECHK.TRANS64 P0, [R5+URZ+0x258], R2 ;  /* 0x00025802050085a7 */ /* 0x000e64000800007f */
[----:B-1----:R-:W-:Y:S05]  /*5a50*/  @!P0 BRA `(.L_x_95) ;  /* 0xfffffffc00f08947 */ /* 0x002fea000383ffff */
[----:B------:R-:W-:Y:S05]  /*5a60*/  BRA `(.L_x_109) ;  /* 0xfffffff800d47947 */ /* 0x000fea000383ffff */
.L_x_110:
[----:B------:R-:W-:-:S00]  /*5a70*/  BRA `(.L_x_110) ;  /* 0xfffffffc00fc7947 */ /* 0x000fc0000383ffff */
[----:B------:R-:W-:-:S00]  /*5a80*/  NOP ;  /* 0x0000000000007918 */ /* 0x000fc00000000000 */
[----:B------:R-:W-:-:S00]  /*5a90*/  NOP ;  /* 0x0000000000007918 */ /* 0x000fc00000000000 */
[----:B------:R-:W-:-:S00]  /*5aa0*/  NOP ;  /* 0x0000000000007918 */ /* 0x000fc00000000000 */
[----:B------:R-:W-:-:S00]  /*5ab0*/  NOP ;  /* 0x0000000000007918 */ /* 0x000fc00000000000 */
[----:B------:R-:W-:-:S00]  /*5ac0*/  NOP ;  /* 0x0000000000007918 */ /* 0x000fc00000000000 */
[----:B------:R-:W-:-:S00]  /*5ad0*/  NOP ;  /* 0x0000000000007918 */ /* 0x000fc00000000000 */
[----:B------:R-:W-:-:S00]  /*5ae0*/  NOP ;  /* 0x0000000000007918 */ /* 0x000fc00000000000 */
[----:B------:R-:W-:-:S00]  /*5af0*/  NOP ;  /* 0x0000000000007918 */ /* 0x000fc00000000000 */
.L_x_111:


//--------------------- .nv.shared._ZN7cutlass13device_kernelINS_4gemm6kernel13GemmUniversalIN4cute5tupleIJiiiiEEENS1_10collective13CollectiveMmaINS1_37MainloopSm90TmaGmmaWarpSpecializedFP8ILi75ENS5_IJNS4_1CILi1EEESB_SB_EEENS1_32KernelTmaWarpSpecializedPingpongEEENS5_IJNSA_ILi64EEENSA_ILi32EEESG_EEENS_12float_e4m3_tENS5_IJlSB_lEEESI_SJ_NS4_8TiledMMAINS4_8MMA_AtomIJNS4_4SM904GMMA30MMA_64x32x32_F32E4M3E4M3_SS_TNILNSN_7ScaleInE1ELSP_1EEEEEENS4_6LayoutISC_NS5_IJNSA_ILi0EEEST_ST_EEEEENS5_IJNS4_10UnderscoreESW_SW_EEEEENS4_13SM90_TMA_LOADENS4_14ComposedLayoutINS4_7SwizzleILi1ELi4ELi3EEENS4_18smem_ptr_flag_bitsILi8EEENSS_INS5_IJNSA_ILi8EEESG_EEENS5_IJSG_SB_EEEEEEEvNS4_8identityESZ_S19_vS1A_EENS_8epilogue10collective6detail29Sm90TmaWarpSpecializedAdapterINS1D_15DefaultEpilogueISI_SJ_SJ_NS1C_6thread17LinearCombinationISI_Li1EffLNS1H_9ScaleType4KindE0ELNS_15FloatRoundStyleE2ESI_EENS1_15EpilogueDefaultEEEEEvvEEEEvNT_6ParamsE --------------------------
	.section	.nv.shared._ZN7cutlass13device_kernelINS_4gemm6kernel13GemmUniversalIN4cute5tupleIJiiiiEEENS1_10collective13CollectiveMmaINS1_37MainloopSm90TmaGmmaWarpSpecializedFP8ILi75ENS5_IJNS4_1CILi1EEESB_SB_EEENS1_32KernelTmaWarpSpecializedPingpongEEENS5_IJNSA_ILi64EEENSA_ILi32EEESG_EEENS_12float_e4m3_tENS5_IJlSB_lEEESI_SJ_NS4_8TiledMMAINS4_8MMA_AtomIJNS4_4SM904GMMA30MMA_64x32x32_F32E4M3E4M3_SS_TNILNSN_7ScaleInE1ELSP_1EEEEEENS4_6LayoutISC_NS5_IJNSA_ILi0EEEST_ST_EEEEENS5_IJNS4_10UnderscoreESW_SW_EEEEENS4_13SM90_TMA_LOADENS4_14ComposedLayoutINS4_7SwizzleILi1ELi4ELi3EEENS4_18smem_ptr_flag_bitsILi8EEENSS_INS5_IJNSA_ILi8EEESG_EEENS5_IJSG_SB_EEEEEEEvNS4_8identityESZ_S19_vS1A_EENS_8epilogue10collective6detail29Sm90TmaWarpSpecializedAdapterINS1D_15DefaultEpilogueISI_SJ_SJ_NS1C_6thread17LinearCombinationISI_Li1EffLNS1H_9ScaleType4KindE0ELNS_15FloatRoundStyleE2ESI_EENS1_15EpilogueDefaultEEEEEvvEEEEvNT_6ParamsE,"aw",@nobits
	.sectionflags	@""
	.align	16
	.zero		1024


//--------------------- .nv.shared.reserved.0     --------------------------
	.section	.nv.shared.reserved.0,"aw",@nobits
	.weak		__nv_reservedSMEM_offset_0_alias
	.size		__nv_reservedSMEM_offset_0_alias, 0, 0
	.other		__nv_reservedSMEM_offset_0_alias,@"STO_CUDA_RESERVED_SHARED STV_DEFAULT"
__nv_reservedSMEM_offset_0_alias:
	.zero		0


//--------------------- .nv.global                --------------------------
	.section	.nv.global,"aw",@nobits
.nv.global:
	.type		_ZN39_INTERNAL_6cdd78ce_4_k_cu_8f121ce1_99984cute1_E,@object
	.size		_ZN39_INTERNAL_6cdd78ce_4_k_cu_8f121ce1_99984cute1_E,(_ZN39_INTERNAL_6cdd78ce_4_k_cu_8f121ce1_99984cuda3std3__45__cpo6cbeginE - _ZN39_INTERNAL_6cdd78ce_4_k_cu_8f121ce1_99984cute1_E)
_ZN39_INTERNAL_6cdd78ce_4_k_cu_8f121ce1_99984cute1_E:
	.zero		1
	.type		_ZN39_INTERNAL_6cdd78ce_4_k_cu_8f121ce1_99984cuda3std3__45__cpo6cbeginE,@object
	.size		_ZN39_INTERNAL_6cdd78ce_4_k_cu_8f121ce1_99984cuda3std3__45__cpo6cbeginE,(_ZN39_INTERNAL_6cdd78ce_4_k_cu_8f121ce1_99984cuda3std3__48in_placeE - _ZN39_INTERNAL_6cdd78ce_4_k_cu_8f121ce1_99984cuda3std3__45__cpo6cbeginE)
_ZN39_INTERNAL_6cdd78ce_4_k_cu_8f121ce1_99984cuda3std3__45__cpo6cbeginE:
	.zero		1
	.type		_ZN39_INTERNAL_6cdd78ce_4_k_cu_8f121ce1_99984cuda3std3__48in_placeE,@object
	.size		_ZN39_INTERNAL_6cdd78ce_4_k_cu_8f121ce1_99984cuda3std3__48in_placeE,(_ZN39_INTERNAL_6cdd78ce_4_k_cu_8f121ce1_99984cuda3std6ranges3__45__cpo9iter_moveE - _ZN39_INTERNAL_6cdd78ce_4_k_cu_8f121ce1_99984cuda3std3__48in_placeE)
_ZN39_INTERNAL_6cdd78ce_4_k_cu_8f121ce1_99984cuda3std3__48in_placeE:
	.zero		1
	.type		_ZN39_INTERNAL_6cdd78ce_4_k_cu_8f121ce1_99984cuda3std6ranges3__45__cpo9iter_moveE,@object
	.size		_ZN39_INTERNAL_6cdd78ce_4_k_cu_8f121ce1_99984cuda3std6ranges3__45__cpo9iter_moveE,(_ZN39_INTERNAL_6cdd78ce_4_k_cu_8f121ce1_99984cuda3std3__45__cpo5beginE - _ZN39_INTERNAL_6cdd78ce_4_k_cu_8f121ce1_99984cuda3std6ranges3__45__cpo9iter_moveE)
_ZN39_INTERNAL_6cdd78ce_4_k_cu_8f121ce1_99984cuda3std6ranges3__45__cpo9iter_moveE:
	.zero		1
	.type		_ZN39_INTERNAL_6cdd78ce_4_k_cu_8f121ce1_99984cuda3std3__45__cpo5beginE,@object
	.size		_ZN39_INTERNAL_6cdd78ce_4_k_cu_8f121ce1_99984cuda3std3__45__cpo5beginE,(_ZN39_INTERNAL_6cdd78ce_4_k_cu_8f121ce1_99984cuda3std3__441_GLOBAL__N__6cdd78ce_4_k_cu_8f121ce1_99986ignoreE - _ZN39_INTERNAL_6cdd78ce_4_k_cu_8f121ce1_99984cuda3std3__45__cpo5beginE)
_ZN39_INTERNAL_6cdd78ce_4_k_cu_8f121ce1_99984cuda3std3__45__cpo5beginE:
	.zero		1
	.type		_ZN39_INTERNAL_6cdd78ce_4_k_cu_8f121ce1_99984cuda3std3__441_GLOBAL__N__6cdd78ce_4_k_cu_8f121ce1_99986ignoreE,@object
	.size		_ZN39_INTERNAL_6cdd78ce_4_k_cu_8f121ce1_99984cuda3std3__441_GLOBAL__N__6cdd78ce_4_k_cu_8f121ce1_99986ignoreE,(_ZN39_INTERNAL_6cdd78ce_4_k_cu_8f121ce1_99984cute7productE - _ZN39_INTERNAL_6cdd78ce_4_k_cu_8f121ce1_99984cuda3std3__441_GLOBAL__N__6cdd78ce_4_k_cu_8f121ce1_99986ignoreE)
_ZN39_INTERNAL_6cdd78ce_4_k_cu_8f121ce1_99984cuda3std3__441_GLOBAL__N__6cdd78ce_4_k_cu_8f121ce1_99986ignoreE:
	.zero		1
	.type		_ZN39_INTERNAL_6cdd78ce_4_k_cu_8f121ce1_99984cute7productE,@object
	.size		_ZN39_INTERNAL_6cdd78ce_4_k_cu_8f121ce1_99984cute7productE,(_ZN39_INTERNAL_6cdd78ce_4_k_cu_8f121ce1_99984cuda3std3__45__cpo3endE - _ZN39_INTERNAL_6cdd78ce_4_k_cu_8f121ce1_99984cute7productE)
_ZN39_INTERNAL_6cdd78ce_4_k_cu_8f121ce1_99984cute7productE:
	.zero		1
	.type		_ZN39_INTERNAL_6cdd78ce_4_k_cu_8f121ce1_99984cuda3std3__45__cpo3endE,@object
	.size		_ZN39_INTERNAL_6cdd78ce_4_k_cu_8f121ce1_99984cuda3std3__45__cpo3endE,(_ZN39_INTERNAL_6cdd78ce_4_k_cu_8f121ce1_99984cuda3std3__419piecewise_constructE - _ZN39_INTERNAL_6cdd78ce_4_k_cu_8f121ce1_99984cuda3std3__45__cpo3endE)
_ZN39_INTERNAL_6cdd78ce_4_k_cu_8f121ce1_99984cuda3std3__45__cpo3endE:
	.zero		1
	.type		_ZN39_INTERNAL_6cdd78ce_4_k_cu_8f121ce1_99984cuda3std3__419piecewise_constructE,@object
	.size		_ZN39_INTERNAL_6cdd78ce_4_k_cu_8f121ce1_99984cuda3std3__419piecewise_constructE,(_ZN39_INTERNAL_6cdd78ce_4_k_cu_8f121ce1_99984cuda3std3__45__cpo4cendE - _ZN39_INTERNAL_6cdd78ce_4_k_cu_8f121ce1_99984cuda3std3__419piecewise_constructE)
_ZN39_INTERNAL_6cdd78ce_4_k_cu_8f121ce1_99984cuda3std3__419piecewise_constructE:
	.zero		1
	.type		_ZN39_INTERNAL_6cdd78ce_4_k_cu_8f121ce1_99984cuda3std3__45__cpo4cendE,@object
	.size		_ZN39_INTERNAL_6cdd78ce_4_k_cu_8f121ce1_99984cuda3std3__45__cpo4cendE,(_ZN39_INTERNAL_6cdd78ce_4_k_cu_8f121ce1_99984cuda3std6ranges3__45__cpo4swapE - _ZN39_INTERNAL_6cdd78ce_4_k_cu_8f121ce1_99984cuda3std3__45__cpo4cendE)
_ZN39_INTERNAL_6cdd78ce_4_k_cu_8f121ce1_99984cuda3std3__45__cpo4cendE:
	.zero		1
	.type		_ZN39_INTERNAL_6cdd78ce_4_k_cu_8f121ce1_99984cuda3std6ranges3__45__cpo4swapE,@object
	.size		_ZN39_INTERNAL_6cdd78ce_4_k_cu_8f121ce1_99984cuda3std6ranges3__45__cpo4swapE,(.L_7 - _ZN39_INTERNAL_6cdd78ce_4_k_cu_8f121ce1_99984cuda3std6ranges3__45__cpo4swapE)
_ZN39_INTERNAL_6cdd78ce_4_k_cu_8f121ce1_99984cuda3std6ranges3__45__cpo4swapE:
	.zero		1
.L_7:


//--------------------- .nv.constant0._ZN7cutlass13device_kernelINS_4gemm6kernel13GemmUniversalIN4cute5tupleIJiiiiEEENS1_10collective13CollectiveMmaINS1_37MainloopSm90TmaGmmaWarpSpecializedFP8ILi75ENS5_IJNS4_1CILi1EEESB_SB_EEENS1_32KernelTmaWarpSpecializedPingpongEEENS5_IJNSA_ILi64EEENSA_ILi32EEESG_EEENS_12float_e4m3_tENS5_IJlSB_lEEESI_SJ_NS4_8TiledMMAINS4_8MMA_AtomIJNS4_4SM904GMMA30MMA_64x32x32_F32E4M3E4M3_SS_TNILNSN_7ScaleInE1ELSP_1EEEEEENS4_6LayoutISC_NS5_IJNSA_ILi0EEEST_ST_EEEEENS5_IJNS4_10UnderscoreESW_SW_EEEEENS4_13SM90_TMA_LOADENS4_14ComposedLayoutINS4_7SwizzleILi1ELi4ELi3EEENS4_18smem_ptr_flag_bitsILi8EEENSS_INS5_IJNSA_ILi8EEESG_EEENS5_IJSG_SB_EEEEEEEvNS4_8identityESZ_S19_vS1A_EENS_8epilogue10collective6detail29Sm90TmaWarpSpecializedAdapterINS1D_15DefaultEpilogueISI_SJ_SJ_NS1C_6thread17LinearCombinationISI_Li1EffLNS1H_9ScaleType4KindE0ELNS_15FloatRoundStyleE2ESI_EENS1_15EpilogueDefaultEEEEEvvEEEEvNT_6ParamsE --------------------------
	.section	.nv.constant0._ZN7cutlass13device_kernelINS_4gemm6kernel13GemmUniversalIN4cute5tupleIJiiiiEEENS1_10collective13CollectiveMmaINS1_37MainloopSm90TmaGmmaWarpSpecializedFP8ILi75ENS5_IJNS4_1CILi1EEESB_SB_EEENS1_32KernelTmaWarpSpecializedPingpongEEENS5_IJNSA_ILi64EEENSA_ILi32EEESG_EEENS_12float_e4m3_tENS5_IJlSB_lEEESI_SJ_NS4_8TiledMMAINS4_8MMA_AtomIJNS4_4SM904GMMA30MMA_64x32x32_F32E4M3E4M3_SS_TNILNSN_7ScaleInE1ELSP_1EEEEEENS4_6LayoutISC_NS5_IJNSA_ILi0EEEST_ST_EEEEENS5_IJNS4_10UnderscoreESW_SW_EEEEENS4_13SM90_TMA_LOADENS4_14ComposedLayoutINS4_7SwizzleILi1ELi4ELi3EEENS4_18smem_ptr_flag_bitsILi8EEENSS_INS5_IJNSA_ILi8EEESG_EEENS5_IJSG_SB_EEEEEEEvNS4_8identityESZ_S19_vS1A_EENS_8epilogue10collective6detail29Sm90TmaWarpSpecializedAdapterINS1D_15DefaultEpilogueISI_SJ_SJ_NS1C_6thread17LinearCombinationISI_Li1EffLNS1H_9ScaleType4KindE0ELNS_15FloatRoundStyleE2ESI_EENS1_15EpilogueDefaultEEEEEvvEEEEvNT_6ParamsE,"a",@progbits
	.sectionflags	@""
	.align	4
.nv.constant0._ZN7cutlass13device_kernelINS_4gemm6kernel13GemmUniversalIN4cute5tupleIJiiiiEEENS1_10collective13CollectiveMmaINS1_37MainloopSm90TmaGmmaWarpSpecializedFP8ILi75ENS5_IJNS4_1CILi1EEESB_SB_EEENS1_32KernelTmaWarpSpecializedPingpongEEENS5_IJNSA_ILi64EEENSA_ILi32EEESG_EEENS_12float_e4m3_tENS5_IJlSB_lEEESI_SJ_NS4_8TiledMMAINS4_8MMA_AtomIJNS4_4SM904GMMA30MMA_64x32x32_F32E4M3E4M3_SS_TNILNSN_7ScaleInE1ELSP_1EEEEEENS4_6LayoutISC_NS5_IJNSA_ILi0EEEST_ST_EEEEENS5_IJNS4_10UnderscoreESW_SW_EEEEENS4_13SM90_TMA_LOADENS4_14ComposedLayoutINS4_7SwizzleILi1ELi4ELi3EEENS4_18smem_ptr_flag_bitsILi8EEENSS_INS5_IJNSA_ILi8EEESG_EEENS5_IJSG_SB_EEEEEEEvNS4_8identityESZ_S19_vS1A_EENS_8epilogue10collective6detail29Sm90TmaWarpSpecializedAdapterINS1D_15DefaultEpilogueISI_SJ_SJ_NS1C_6thread17LinearCombinationISI_Li1EffLNS1H_9ScaleType4KindE0ELNS_15FloatRoundStyleE2ESI_EENS1_15EpilogueDefaultEEEEEvvEEEEvNT_6ParamsE:
	.zero		1664


//--------------------- SYMBOLS --------------------------

	.type		.nv.reservedSmem.offset0,@object
	.size		.nv.reservedSmem.offset0,0x4
